// auto-generated by cutlass_sweep.gemm — config: {"arch": "sm_90", "cluster_m": 2, "cluster_n": 1, "dtype": "int8", "stages": 5, "tile_k": 128, "tile_m": 128, "tile_n": 256}
#include "cutlass/cutlass.h"
#include "cutlass/gemm/collective/collective_builder.hpp"
#include "cutlass/gemm/device/gemm_universal_adapter.h"
#include "cutlass/gemm/kernel/gemm_universal.hpp"
#include "cutlass/epilogue/collective/collective_builder.hpp"

using ElemA = int8_t;
using ElemB = int8_t;
using ElemCD = int8_t;
using Acc  = int32_t;
using TileShape    = cute::Shape<cute::_128, cute::_256, cute::_128>;
using ClusterShape = cute::Shape<cute::_2, cute::_1, cute::_1>;

using CollectiveEpilogue = typename cutlass::epilogue::collective::CollectiveBuilder<
    cutlass::arch::Sm90, cutlass::arch::OpClassTensorOp,
    TileShape, ClusterShape,
    cutlass::epilogue::collective::EpilogueTileAuto,
    Acc, Acc,
    ElemCD, cutlass::layout::RowMajor, 128 / cutlass::sizeof_bits<ElemCD>::value,
    ElemCD, cutlass::layout::RowMajor, 128 / cutlass::sizeof_bits<ElemCD>::value,
    cutlass::epilogue::collective::EpilogueScheduleAuto
  >::CollectiveOp;

using CollectiveMainloop = typename cutlass::gemm::collective::CollectiveBuilder<
    cutlass::arch::Sm90, cutlass::arch::OpClassTensorOp,
    ElemA, cutlass::layout::RowMajor, 128 / cutlass::sizeof_bits<ElemA>::value,
    ElemB, cutlass::layout::ColumnMajor, 128 / cutlass::sizeof_bits<ElemB>::value,
    Acc,
    TileShape, ClusterShape,
    cutlass::gemm::collective::StageCount<5>,
    cutlass::gemm::collective::KernelScheduleAuto
  >::CollectiveOp;

using GemmKernel = cutlass::gemm::kernel::GemmUniversal<
    cute::Shape<int,int,int,int>,
    CollectiveMainloop,
    CollectiveEpilogue
>;
using Gemm = cutlass::gemm::device::GemmUniversalAdapter<GemmKernel>;

// Force the device kernel symbol into the cubin without needing a host main.
auto* _anchor = &cutlass::device_kernel<GemmKernel>;


// ===== COMPILED SASS (sm_90a) =====

	.target	sm_90a

	.elftype	@"ET_EXEC"


//--------------------- .note.nv.tkinfo           --------------------------
	.section	.note.nv.tkinfo,"",@"SHT_NOTE"
	.sectionflags	@"SHF_NOTE_NV_TKINFO"
	.tkinfo
        /*0018*/ 	.word	0x00000002
        /*0030*/ 	.string	""
        /*0030*/ 	.string	"ptxas"
        /*0030*/ 	.string	"Cuda compilation tools, release 13.0, V13.0.88"
        /*0030*/ 	.string	"Build cuda_13.0.r13.0/compiler.36424714_0"
        /*0030*/ 	.string	"-arch sm_90a -m 64 "



//--------------------- .note.nv.cuinfo           --------------------------
	.section	.note.nv.cuinfo,"",@"SHT_NOTE"
	.sectionflags	@"SHF_NOTE_NV_CUINFO"
        /*0018*/ 	.short	0x0002
        /*001a*/ 	.short	0x005a
        /*001c*/ 	.short	0x0082
	.zero		2


//--------------------- .nv.info                  --------------------------
	.section	.nv.info,"",@"SHT_CUDA_INFO"
	.align	4


	//----- nvinfo : EIATTR_REGCOUNT
	.align		4
        /*0000*/ 	.byte	0x04, 0x2f
        /*0002*/ 	.short	(.L_15 - .L_14)
	.align		4
.L_14:
        /*0004*/ 	.word	index@(_ZN7cutlass13device_kernelINS_4gemm6kernel13GemmUniversalIN4cute5tupleIJiiiiEEENS1_10collective13CollectiveMmaINS1_34MainloopSm90TmaGmmaWarpSpecializedILi5ENS5_IJNS4_1CILi2EEENSA_ILi1EEESC_EEENS1_35KernelTmaWarpSpecializedCooperativeEEENS5_IJNSA_ILi128EEENSA_ILi256EEESG_EEEaNS5_IJlSC_lEEEaSJ_NS4_8TiledMMAINS4_8MMA_AtomIJNS4_4SM904GMMA27MMA_64x256x32_S32S8S8_SS_TNEEEENS4_6LayoutISD_NS5_IJSC_NSA_ILi0EEESR_EEEEENS5_IJNS4_10UnderscoreESU_SU_EEEEENS4_13SM90_TMA_LOADENS4_14ComposedLayoutINS4_7SwizzleILi3ELi4ELi3EEENS4_18smem_ptr_flag_bitsILi8EEENSQ_INS5_IJNSA_ILi8EEESG_EEENS5_IJSG_SC_EEEEEEEvNS4_8identityENS4_23SM90_TMA_LOAD_MULTICASTES17_vS18_EENS_8epilogue10collective6detail29Sm90TmaWarpSpecializedAdapterINS1C_15DefaultEpilogueIaSJ_SJ_NS1B_6thread17LinearCombinationIaLi1EiiLNS1G_9ScaleType4KindE0ELNS_15FloatRoundStyleE2EaEENS1_15EpilogueDefaultEEEEEvvEEEEvNT_6ParamsE)
        /*0008*/ 	.word	0x000000a8


	//----- nvinfo : EIATTR_FRAME_SIZE
	.align		4
.L_15:
        /*000c*/ 	.byte	0x04, 0x11
        /*000e*/ 	.short	(.L_17 - .L_16)
	.align		4
.L_16:
        /*0010*/ 	.word	index@(_ZN7cutlass13device_kernelINS_4gemm6kernel13GemmUniversalIN4cute5tupleIJiiiiEEENS1_10collective13CollectiveMmaINS1_34MainloopSm90TmaGmmaWarpSpecializedILi5ENS5_IJNS4_1CILi2EEENSA_ILi1EEESC_EEENS1_35KernelTmaWarpSpecializedCooperativeEEENS5_IJNSA_ILi128EEENSA_ILi256EEESG_EEEaNS5_IJlSC_lEEEaSJ_NS4_8TiledMMAINS4_8MMA_AtomIJNS4_4SM904GMMA27MMA_64x256x32_S32S8S8_SS_TNEEEENS4_6LayoutISD_NS5_IJSC_NSA_ILi0EEESR_EEEEENS5_IJNS4_10UnderscoreESU_SU_EEEEENS4_13SM90_TMA_LOADENS4_14ComposedLayoutINS4_7SwizzleILi3ELi4ELi3EEENS4_18smem_ptr_flag_bitsILi8EEENSQ_INS5_IJNSA_ILi8EEESG_EEENS5_IJSG_SC_EEEEEEEvNS4_8identityENS4_23SM90_TMA_LOAD_MULTICASTES17_vS18_EENS_8epilogue10collective6detail29Sm90TmaWarpSpecializedAdapterINS1C_15DefaultEpilogueIaSJ_SJ_NS1B_6thread17LinearCombinationIaLi1EiiLNS1G_9ScaleType4KindE0ELNS_15FloatRoundStyleE2EaEENS1_15EpilogueDefaultEEEEEvvEEEEvNT_6ParamsE)
        /*0014*/ 	.word	0x00000000


	//----- nvinfo : EIATTR_MIN_STACK_SIZE
	.align		4
.L_17:
        /*0018*/ 	.byte	0x04, 0x12
        /*001a*/ 	.short	(.L_19 - .L_18)
	.align		4
.L_18:
        /*001c*/ 	.word	index@(_ZN7cutlass13device_kernelINS_4gemm6kernel13GemmUniversalIN4cute5tupleIJiiiiEEENS1_10collective13CollectiveMmaINS1_34MainloopSm90TmaGmmaWarpSpecializedILi5ENS5_IJNS4_1CILi2EEENSA_ILi1EEESC_EEENS1_35KernelTmaWarpSpecializedCooperativeEEENS5_IJNSA_ILi128EEENSA_ILi256EEESG_EEEaNS5_IJlSC_lEEEaSJ_NS4_8TiledMMAINS4_8MMA_AtomIJNS4_4SM904GMMA27MMA_64x256x32_S32S8S8_SS_TNEEEENS4_6LayoutISD_NS5_IJSC_NSA_ILi0EEESR_EEEEENS5_IJNS4_10UnderscoreESU_SU_EEEEENS4_13SM90_TMA_LOADENS4_14ComposedLayoutINS4_7SwizzleILi3ELi4ELi3EEENS4_18smem_ptr_flag_bitsILi8EEENSQ_INS5_IJNSA_ILi8EEESG_EEENS5_IJSG_SC_EEEEEEEvNS4_8identityENS4_23SM90_TMA_LOAD_MULTICASTES17_vS18_EENS_8epilogue10collective6detail29Sm90TmaWarpSpecializedAdapterINS1C_15DefaultEpilogueIaSJ_SJ_NS1B_6thread17LinearCombinationIaLi1EiiLNS1G_9ScaleType4KindE0ELNS_15FloatRoundStyleE2EaEENS1_15EpilogueDefaultEEEEEvvEEEEvNT_6ParamsE)
        /*0020*/ 	.word	0x00000000
.L_19:


//--------------------- .nv.compat                --------------------------
	.section	.nv.compat,"",@"SHT_CUDA_COMPAT_INFO"
	.align	4
        /*0000*/ 	.byte	0x02, 0x09, 0x01, 0x00, 0x02, 0x02, 0x04, 0x00, 0x02, 0x05, 0x05, 0x00, 0x03, 0x07, 0x01, 0x01
        /*0010*/ 	.byte	0x02, 0x03, 0x01, 0x00, 0x02, 0x06, 0x01, 0x00, 0x04, 0x0b, 0x08, 0x00, 0x00, 0x00, 0x00, 0x00
        /*0020*/ 	.byte	0x00, 0x00, 0x00, 0x00


//--------------------- .nv.info._ZN7cutlass13device_kernelINS_4gemm6kernel13GemmUniversalIN4cute5tupleIJiiiiEEENS1_10collective13CollectiveMmaINS1_34MainloopSm90TmaGmmaWarpSpecializedILi5ENS5_IJNS4_1CILi2EEENSA_ILi1EEESC_EEENS1_35KernelTmaWarpSpecializedCooperativeEEENS5_IJNSA_ILi128EEENSA_ILi256EEESG_EEEaNS5_IJlSC_lEEEaSJ_NS4_8TiledMMAINS4_8MMA_AtomIJNS4_4SM904GMMA27MMA_64x256x32_S32S8S8_SS_TNEEEENS4_6LayoutISD_NS5_IJSC_NSA_ILi0EEESR_EEEEENS5_IJNS4_10UnderscoreESU_SU_EEEEENS4_13SM90_TMA_LOADENS4_14ComposedLayoutINS4_7SwizzleILi3ELi4ELi3EEENS4_18smem_ptr_flag_bitsILi8EEENSQ_INS5_IJNSA_ILi8EEESG_EEENS5_IJSG_SC_EEEEEEEvNS4_8identityENS4_23SM90_TMA_LOAD_MULTICASTES17_vS18_EENS_8epilogue10collective6detail29Sm90TmaWarpSpecializedAdapterINS1C_15DefaultEpilogueIaSJ_SJ_NS1B_6thread17LinearCombinationIaLi1EiiLNS1G_9ScaleType4KindE0ELNS_15FloatRoundStyleE2EaEENS1_15EpilogueDefaultEEEEEvvEEEEvNT_6ParamsE --------------------------
	.section	.nv.info._ZN7cutlass13device_kernelINS_4gemm6kernel13GemmUniversalIN4cute5tupleIJiiiiEEENS1_10collective13CollectiveMmaINS1_34MainloopSm90TmaGmmaWarpSpecializedILi5ENS5_IJNS4_1CILi2EEENSA_ILi1EEESC_EEENS1_35KernelTmaWarpSpecializedCooperativeEEENS5_IJNSA_ILi128EEENSA_ILi256EEESG_EEEaNS5_IJlSC_lEEEaSJ_NS4_8TiledMMAINS4_8MMA_AtomIJNS4_4SM904GMMA27MMA_64x256x32_S32S8S8_SS_TNEEEENS4_6LayoutISD_NS5_IJSC_NSA_ILi0EEESR_EEEEENS5_IJNS4_10UnderscoreESU_SU_EEEEENS4_13SM90_TMA_LOADENS4_14ComposedLayoutINS4_7SwizzleILi3ELi4ELi3EEENS4_18smem_ptr_flag_bitsILi8EEENSQ_INS5_IJNSA_ILi8EEESG_EEENS5_IJSG_SC_EEEEEEEvNS4_8identityENS4_23SM90_TMA_LOAD_MULTICASTES17_vS18_EENS_8epilogue10collective6detail29Sm90TmaWarpSpecializedAdapterINS1C_15DefaultEpilogueIaSJ_SJ_NS1B_6thread17LinearCombinationIaLi1EiiLNS1G_9ScaleType4KindE0ELNS_15FloatRoundStyleE2EaEENS1_15EpilogueDefaultEEEEEvvEEEEvNT_6ParamsE,"",@"SHT_CUDA_INFO"
	.sectionflags	@""
	.align	4


	//----- nvinfo : EIATTR_CUDA_API_VERSION
	.align		4
        /*0000*/ 	.byte	0x04, 0x37
        /*0002*/ 	.short	(.L_21 - .L_20)
.L_20:
        /*0004*/ 	.word	0x00000082


	//----- nvinfo : EIATTR_KPARAM_INFO
	.align		4
.L_21:
        /*0008*/ 	.byte	0x04, 0x17
        /*000a*/ 	.short	(.L_23 - .L_22)
.L_22:
        /*000c*/ 	.word	0x00000000
        /*0010*/ 	.short	0x0000
        /*0012*/ 	.short	0x0070
        /*0014*/ 	.byte	0x00, 0xf0, 0x01, 0x10


	//----- nvinfo : EIATTR_SPARSE_MMA_MASK
	.align		4
.L_23:
        /*0018*/ 	.byte	0x03, 0x50
        /*001a*/ 	.short	0x0000


	//----- nvinfo : EIATTR_MAXREG_COUNT
	.align		4
        /*001c*/ 	.byte	0x03, 0x1b
        /*001e*/ 	.short	0x00a8


	//----- nvinfo : EIATTR_NUM_BARRIERS
	.align		4
        /*0020*/ 	.byte	0x02, 0x4c
        /*0022*/ 	.byte	0x01
	.zero		1


	//----- nvinfo : EIATTR_EXTERNS
	.align		4
        /*0024*/ 	.byte	0x04, 0x0f
        /*0026*/ 	.short	(.L_25 - .L_24)


	//   ....[0]....
	.align		4
.L_24:
        /*0028*/ 	.word	index@(__assertfail)


	//----- nvinfo : EIATTR_MERCURY_ISA_VERSION
	.align		4
.L_25:
        /*002c*/ 	.byte	0x03, 0x5f
        /*002e*/ 	.short	0x0101


	//----- nvinfo : EIATTR_INT_WARP_WIDE_INSTR_OFFSETS
	.align		4
        /*0030*/ 	.byte	0x04, 0x31
        /*0032*/ 	.short	(.L_27 - .L_26)


	//   ....[0]....
.L_26:
        /*0034*/ 	.word	0x000004a0


	//   ....[1]....
        /*0038*/ 	.word	0x000004d0


	//   ....[2]....
        /*003c*/ 	.word	0x00000690


	//----- nvinfo : EIATTR_COOP_GROUP_MASK_REGIDS
	.align		4
.L_27:
        /*0040*/ 	.byte	0x04, 0x29
        /*0042*/ 	.short	(.L_29 - .L_28)


	//   ....[0]....
.L_28:
        /*0044*/ 	.word	0xffffffff


	//   ....[1]....
        /*0048*/ 	.word	0xffffffff


	//   ....[2]....
        /*004c*/ 	.word	0xffffffff


	//   ....[3]....
        /*0050*/ 	.word	0xffffffff


	//   ....[4]....
        /*0054*/ 	.word	0xffffffff


	//   ....[5]....
        /*0058*/ 	.word	0xffffffff


	//----- nvinfo : EIATTR_COOP_GROUP_INSTR_OFFSETS
	.align		4
.L_29:
        /*005c*/ 	.byte	0x04, 0x28
        /*005e*/ 	.short	(.L_31 - .L_30)


	//   ....[0]....
.L_30:
        /*0060*/ 	.word	0x00000060


	//   ....[1]....
        /*0064*/ 	.word	0x00000070


	//   ....[2]....
        /*0068*/ 	.word	0x00000130


	//   ....[3]....
        /*006c*/ 	.word	0x000002f0


	//   ....[4]....
        /*0070*/ 	.word	0x00000810


	//   ....[5]....
        /*0074*/ 	.word	0x00001250


	//----- nvinfo : EIATTR_REG_RECONFIG
	.align		4
.L_31:
        /*0078*/ 	.byte	0x01, 0x54
	.zero		2


	//----- nvinfo : EIATTR_SYSCALL_OFFSETS
	.align		4
        /*007c*/ 	.byte	0x04, 0x46
        /*007e*/ 	.short	(.L_33 - .L_32)


	//   ....[0]....
.L_32:
        /*0080*/ 	.word	0x00001410


	//----- nvinfo : EIATTR_MBARRIER_INSTR_OFFSETS
	.align		4
.L_33:
        /*0084*/ 	.byte	0x04, 0x39
        /*0086*/ 	.short	(.L_35 - .L_34)


	//   ....[0]....
.L_34:
        /*0088*/ 	.word	0x00000230
        /*008c*/ 	.word	0x000000ff
        /*0090*/ 	.word	0x00000000
        /*0094*/ 	.short	0x0100
        /*0096*/ 	.byte	0x08
	.zero		1


	//   ....[1]....
        /*0098*/ 	.word	0x00000240
        /*009c*/ 	.word	0x000000ff
        /*00a0*/ 	.word	0x00000028
        /*00a4*/ 	.short	0x0100
        /*00a6*/ 	.byte	0x08
	.zero		1


	//   ....[2]....
        /*00a8*/ 	.word	0x00000250
        /*00ac*/ 	.word	0x000000ff
        /*00b0*/ 	.word	0x00000008
        /*00b4*/ 	.short	0x0100
        /*00b6*/ 	.byte	0x08
	.zero		1


	//   ....[3]....
        /*00b8*/ 	.word	0x00000260
        /*00bc*/ 	.word	0x000000ff
        /*00c0*/ 	.word	0x00000030
        /*00c4*/ 	.short	0x0100
        /*00c6*/ 	.byte	0x08
	.zero		1


	//   ....[4]....
        /*00c8*/ 	.word	0x00000270
        /*00cc*/ 	.word	0x000000ff
        /*00d0*/ 	.word	0x00000010
        /*00d4*/ 	.short	0x0100
        /*00d6*/ 	.byte	0x08
	.zero		1


	//   ....[5]....
        /*00d8*/ 	.word	0x00000280
        /*00dc*/ 	.word	0x000000ff
        /*00e0*/ 	.word	0x00000038
        /*00e4*/ 	.short	0x0100
        /*00e6*/ 	.byte	0x08
	.zero		1


	//   ....[6]....
        /*00e8*/ 	.word	0x00000290
        /*00ec*/ 	.word	0x000000ff
        /*00f0*/ 	.word	0x00000018
        /*00f4*/ 	.short	0x0100
        /*00f6*/ 	.byte	0x08
	.zero		1


	//   ....[7]....
        /*00f8*/ 	.word	0x000002a0
        /*00fc*/ 	.word	0x000000ff
        /*0100*/ 	.word	0x00000040
        /*0104*/ 	.short	0x0100
        /*0106*/ 	.byte	0x08
	.zero		1


	//   ....[8]....
        /*0108*/ 	.word	0x000002b0
        /*010c*/ 	.word	0x000000ff
        /*0110*/ 	.word	0x00000020
        /*0114*/ 	.short	0x0100
        /*0116*/ 	.byte	0x08
	.zero		1


	//   ....[9]....
        /*0118*/ 	.word	0x000002c0
        /*011c*/ 	.word	0x000000ff
        /*0120*/ 	.word	0x00000048
        /*0124*/ 	.short	0x0100
        /*0126*/ 	.byte	0x08
	.zero		1


	//   ....[10]....
        /*0128*/ 	.word	0x00000710
        /*012c*/ 	.word	0x000000ff
        /*0130*/ 	.word	0x00000060
        /*0134*/ 	.short	0x0100
        /*0136*/ 	.byte	0x06
	.zero		1


	//   ....[11]....
        /*0138*/ 	.word	0x000007a0
        /*013c*/ 	.word	0x000000ff
        /*0140*/ 	.word	0x00000068
        /*0144*/ 	.short	0x0100
        /*0146*/ 	.byte	0x06
	.zero		1


	//   ....[12]....
        /*0148*/ 	.word	0x000014e0
        /*014c*/ 	.word	0x00000003
        /*0150*/ 	.word	0x00000000
        /*0154*/ 	.short	0x010a
        /*0156*/ 	.byte	0x3f
	.zero		1


	//   ....[13]....
        /*0158*/ 	.word	0x00001520
        /*015c*/ 	.word	0x00000003
        /*0160*/ 	.word	0x00000000
        /*0164*/ 	.short	0x010a
        /*0166*/ 	.byte	0x3f
	.zero		1


	//   ....[14]....
        /*0168*/ 	.word	0x000018f0
        /*016c*/ 	.word	0x00000005
        /*0170*/ 	.word	0x00000000
        /*0174*/ 	.short	0x010a
        /*0176*/ 	.byte	0x3f
	.zero		1


	//   ....[15]....
        /*0178*/ 	.word	0x00001930
        /*017c*/ 	.word	0x00000005
        /*0180*/ 	.word	0x00000000
        /*0184*/ 	.short	0x010a
        /*0186*/ 	.byte	0x3f
	.zero		1


	//   ....[16]....
        /*0188*/ 	.word	0x00001b90
        /*018c*/ 	.word	0x00000005
        /*0190*/ 	.word	0x00000000
        /*0194*/ 	.short	0x0101
        /*0196*/ 	.byte	0x3f
	.zero		1


	//   ....[17]....
        /*0198*/ 	.word	0x00001db0
        /*019c*/ 	.word	0x00000003
        /*01a0*/ 	.word	0x00000000
        /*01a4*/ 	.short	0x0101
        /*01a6*/ 	.byte	0x3f
	.zero		1


	//   ....[18]....
        /*01a8*/ 	.word	0x000092c0
        /*01ac*/ 	.word	0x00000017
        /*01b0*/ 	.word	0x00000028
        /*01b4*/ 	.short	0x010a
        /*01b6*/ 	.byte	0x3f
	.zero		1


	//   ....[19]....
        /*01b8*/ 	.word	0x00009630
        /*01bc*/ 	.word	0x00000003
        /*01c0*/ 	.word	0x00000068
        /*01c4*/ 	.short	0x0101
        /*01c6*/ 	.byte	0x3f
	.zero		1


	//   ....[20]....
        /*01c8*/ 	.word	0x00009d90
        /*01cc*/ 	.word	0x00000007
        /*01d0*/ 	.word	0x00000000
        /*01d4*/ 	.short	0x010a
        /*01d6*/ 	.byte	0x3f
	.zero		1


	//   ....[21]....
        /*01d8*/ 	.word	0x00009e10
        /*01dc*/ 	.word	0x00000008
        /*01e0*/ 	.word	0x00000000
        /*01e4*/ 	.short	0x010a
        /*01e6*/ 	.byte	0x3f
	.zero		1


	//   ....[22]....
        /*01e8*/ 	.word	0x00009ea0
        /*01ec*/ 	.word	0x00000009
        /*01f0*/ 	.word	0x00000000
        /*01f4*/ 	.short	0x010a
        /*01f6*/ 	.byte	0x3f
	.zero		1


	//   ....[23]....
        /*01f8*/ 	.word	0x00009f30
        /*01fc*/ 	.word	0x00000006
        /*0200*/ 	.word	0x00000000
        /*0204*/ 	.short	0x010a
        /*0206*/ 	.byte	0x3f
	.zero		1


	//   ....[24]....
        /*0208*/ 	.word	0x00009fc0
        /*020c*/ 	.word	0x00000003
        /*0210*/ 	.word	0x00000000
        /*0214*/ 	.short	0x010a
        /*0216*/ 	.byte	0x3f
	.zero		1


	//   ....[25]....
        /*0218*/ 	.word	0x0000a020
        /*021c*/ 	.word	0x00000003
        /*0220*/ 	.word	0x00000000
        /*0224*/ 	.short	0x010a
        /*0226*/ 	.byte	0x3f
	.zero		1


	//   ....[26]....
        /*0228*/ 	.word	0x0000a070
        /*022c*/ 	.word	0x00000005
        /*0230*/ 	.word	0x00000000
        /*0234*/ 	.short	0x010a
        /*0236*/ 	.byte	0x3f
	.zero		1


	//   ....[27]....
        /*0238*/ 	.word	0x0000a140
        /*023c*/ 	.word	0x00000017
        /*0240*/ 	.word	0x00000028
        /*0244*/ 	.short	0x010a
        /*0246*/ 	.byte	0x3f
	.zero		1


	//   ....[28]....
        /*0248*/ 	.word	0x0000a210
        /*024c*/ 	.word	0x00000007
        /*0250*/ 	.word	0x00000000
        /*0254*/ 	.short	0x010a
        /*0256*/ 	.byte	0x3f
	.zero		1


	//   ....[29]....
        /*0258*/ 	.word	0x0000a260
        /*025c*/ 	.word	0x00000008
        /*0260*/ 	.word	0x00000000
        /*0264*/ 	.short	0x010a
        /*0266*/ 	.byte	0x3f
	.zero		1


	//   ....[30]....
        /*0268*/ 	.word	0x0000a2b0
        /*026c*/ 	.word	0x00000009
        /*0270*/ 	.word	0x00000000
        /*0274*/ 	.short	0x010a
        /*0276*/ 	.byte	0x3f
	.zero		1


	//   ....[31]....
        /*0278*/ 	.word	0x0000a300
        /*027c*/ 	.word	0x00000006
        /*0280*/ 	.word	0x00000000
        /*0284*/ 	.short	0x010a
        /*0286*/ 	.byte	0x3f
	.zero		1


	//----- nvinfo : EIATTR_NUM_MBARRIERS
	.align		4
.L_35:
        /*0288*/ 	.byte	0x03, 0x38
        /*028a*/ 	.short	0x000c


	//----- nvinfo : EIATTR_EXIT_INSTR_OFFSETS
	.align		4
        /*028c*/ 	.byte	0x04, 0x1c
        /*028e*/ 	.short	(.L_37 - .L_36)


	//   ....[0]....
.L_36:
        /*0290*/ 	.word	0x00000970


	//   ....[1]....
        /*0294*/ 	.word	0x00001190


	//   ....[2]....
        /*0298*/ 	.word	0x000089c0


	//   ....[3]....
        /*029c*/ 	.word	0x00008f20


	//   ....[4]....
        /*02a0*/ 	.word	0x0000a010


	//----- nvinfo : EIATTR_MAX_THREADS
	.align		4
.L_37:
        /*02a4*/ 	.byte	0x04, 0x05
        /*02a6*/ 	.short	(.L_39 - .L_38)
.L_38:
        /*02a8*/ 	.word	0x00000180
        /*02ac*/ 	.word	0x00000001
        /*02b0*/ 	.word	0x00000001


	//----- nvinfo : EIATTR_CRS_STACK_SIZE
	.align		4
.L_39:
        /*02b4*/ 	.byte	0x04, 0x1e
        /*02b6*/ 	.short	(.L_41 - .L_40)
.L_40:
        /*02b8*/ 	.word	0x00000000


	//----- nvinfo : EIATTR_CBANK_PARAM_SIZE
	.align		4
.L_41:
        /*02bc*/ 	.byte	0x03, 0x19
        /*02be*/ 	.short	0x0470


	//----- nvinfo : EIATTR_PARAM_CBANK
	.align		4
        /*02c0*/ 	.byte	0x04, 0x0a
        /*02c2*/ 	.short	(.L_43 - .L_42)
	.align		4
.L_42:
        /*02c4*/ 	.word	index@(.nv.constant0._ZN7cutlass13device_kernelINS_4gemm6kernel13GemmUniversalIN4cute5tupleIJiiiiEEENS1_10collective13CollectiveMmaINS1_34MainloopSm90TmaGmmaWarpSpecializedILi5ENS5_IJNS4_1CILi2EEENSA_ILi1EEESC_EEENS1_35KernelTmaWarpSpecializedCooperativeEEENS5_IJNSA_ILi128EEENSA_ILi256EEESG_EEEaNS5_IJlSC_lEEEaSJ_NS4_8TiledMMAINS4_8MMA_AtomIJNS4_4SM904GMMA27MMA_64x256x32_S32S8S8_SS_TNEEEENS4_6LayoutISD_NS5_IJSC_NSA_ILi0EEESR_EEEEENS5_IJNS4_10UnderscoreESU_SU_EEEEENS4_13SM90_TMA_LOADENS4_14ComposedLayoutINS4_7SwizzleILi3ELi4ELi3EEENS4_18smem_ptr_flag_bitsILi8EEENSQ_INS5_IJNSA_ILi8EEESG_EEENS5_IJSG_SC_EEEEEEEvNS4_8identityENS4_23SM90_TMA_LOAD_MULTICASTES17_vS18_EENS_8epilogue10collective6detail29Sm90TmaWarpSpecializedAdapterINS1C_15DefaultEpilogueIaSJ_SJ_NS1B_6thread17LinearCombinationIaLi1EiiLNS1G_9ScaleType4KindE0ELNS_15FloatRoundStyleE2EaEENS1_15EpilogueDefaultEEEEEvvEEEEvNT_6ParamsE)
        /*02c8*/ 	.short	0x0210
        /*02ca*/ 	.short	0x0470


	//----- nvinfo : EIATTR_SW_WAR
	.align		4
.L_43:
        /*02cc*/ 	.byte	0x04, 0x36
        /*02ce*/ 	.short	(.L_45 - .L_44)
.L_44:
        /*02d0*/ 	.word	0x00000008
.L_45:


//--------------------- .nv.callgraph             --------------------------
	.section	.nv.callgraph,"",@"SHT_CUDA_CALLGRAPH"
	.align	4
	.sectionentsize	8
	.align		4
        /*0000*/ 	.word	0x00000000
	.align		4
        /*0004*/ 	.word	0xffffffff
	.align		4
        /*0008*/ 	.word	index@(_ZN7cutlass13device_kernelINS_4gemm6kernel13GemmUniversalIN4cute5tupleIJiiiiEEENS1_10collective13CollectiveMmaINS1_34MainloopSm90TmaGmmaWarpSpecializedILi5ENS5_IJNS4_1CILi2EEENSA_ILi1EEESC_EEENS1_35KernelTmaWarpSpecializedCooperativeEEENS5_IJNSA_ILi128EEENSA_ILi256EEESG_EEEaNS5_IJlSC_lEEEaSJ_NS4_8TiledMMAINS4_8MMA_AtomIJNS4_4SM904GMMA27MMA_64x256x32_S32S8S8_SS_TNEEEENS4_6LayoutISD_NS5_IJSC_NSA_ILi0EEESR_EEEEENS5_IJNS4_10UnderscoreESU_SU_EEEEENS4_13SM90_TMA_LOADENS4_14ComposedLayoutINS4_7SwizzleILi3ELi4ELi3EEENS4_18smem_ptr_flag_bitsILi8EEENSQ_INS5_IJNSA_ILi8EEESG_EEENS5_IJSG_SC_EEEEEEEvNS4_8identityENS4_23SM90_TMA_LOAD_MULTICASTES17_vS18_EENS_8epilogue10collective6detail29Sm90TmaWarpSpecializedAdapterINS1C_15DefaultEpilogueIaSJ_SJ_NS1B_6thread17LinearCombinationIaLi1EiiLNS1G_9ScaleType4KindE0ELNS_15FloatRoundStyleE2EaEENS1_15EpilogueDefaultEEEEEvvEEEEvNT_6ParamsE)
	.align		4
        /*000c*/ 	.word	index@(__assertfail)
	.align		4
        /*0010*/ 	.word	0x00000000
	.align		4
        /*0014*/ 	.word	0xfffffffe
	.align		4
        /*0018*/ 	.word	0x00000000
	.align		4
        /*001c*/ 	.word	0xfffffffd
	.align		4
        /*0020*/ 	.word	0x00000000
	.align		4
        /*0024*/ 	.word	0xfffffffc


//--------------------- .nv.constant4             --------------------------
	.section	.nv.constant4,"a",@progbits
	.align	8
	.align		8
.nv.constant4:
        /*0000*/ 	.dword	__assertfail
	.align		8
        /*0008*/ 	.dword	__unnamed_1
	.align		8
        /*0010*/ 	.dword	_ZN39_INTERNAL_5de977e2_4_k_cu_e8796ec3_58094cuda3std3__45__cpo5beginE
	.align		8
        /*0018*/ 	.dword	_ZN39_INTERNAL_5de977e2_4_k_cu_e8796ec3_58094cuda3std3__45__cpo3endE
	.align		8
        /*0020*/ 	.dword	_ZN39_INTERNAL_5de977e2_4_k_cu_e8796ec3_58094cuda3std3__45__cpo6cbeginE
	.align		8
        /*0028*/ 	.dword	_ZN39_INTERNAL_5de977e2_4_k_cu_e8796ec3_58094cuda3std3__45__cpo4cendE
	.align		8
        /*0030*/ 	.dword	_ZN39_INTERNAL_5de977e2_4_k_cu_e8796ec3_58094cuda3std3__441_GLOBAL__N__5de977e2_4_k_cu_e8796ec3_58096ignoreE
	.align		8
        /*0038*/ 	.dword	_ZN39_INTERNAL_5de977e2_4_k_cu_e8796ec3_58094cuda3std3__419piecewise_constructE
	.align		8
        /*0040*/ 	.dword	_ZN39_INTERNAL_5de977e2_4_k_cu_e8796ec3_58094cuda3std3__48in_placeE
	.align		8
        /*0048*/ 	.dword	_ZN39_INTERNAL_5de977e2_4_k_cu_e8796ec3_58094cuda3std6ranges3__45__cpo4swapE
	.align		8
        /*0050*/ 	.dword	_ZN39_INTERNAL_5de977e2_4_k_cu_e8796ec3_58094cuda3std6ranges3__45__cpo9iter_moveE
	.align		8
        /*0058*/ 	.dword	_ZN39_INTERNAL_5de977e2_4_k_cu_e8796ec3_58094cute7productE
	.align		8
        /*0060*/ 	.dword	_ZN39_INTERNAL_5de977e2_4_k_cu_e8796ec3_58094cute1_E
	.align		8
        /*0068*/ 	.dword	$str$22
	.align		8
        /*0070*/ 	.dword	$str$23


//--------------------- .text._ZN7cutlass13device_kernelINS_4gemm6kernel13GemmUniversalIN4cute5tupleIJiiiiEEENS1_10collective13CollectiveMmaINS1_34MainloopSm90TmaGmmaWarpSpecializedILi5ENS5_IJNS4_1CILi2EEENSA_ILi1EEESC_EEENS1_35KernelTmaWarpSpecializedCooperativeEEENS5_IJNSA_ILi128EEENSA_ILi256EEESG_EEEaNS5_IJlSC_lEEEaSJ_NS4_8TiledMMAINS4_8MMA_AtomIJNS4_4SM904GMMA27MMA_64x256x32_S32S8S8_SS_TNEEEENS4_6LayoutISD_NS5_IJSC_NSA_ILi0EEESR_EEEEENS5_IJNS4_10UnderscoreESU_SU_EEEEENS4_13SM90_TMA_LOADENS4_14ComposedLayoutINS4_7SwizzleILi3ELi4ELi3EEENS4_18smem_ptr_flag_bitsILi8EEENSQ_INS5_IJNSA_ILi8EEESG_EEENS5_IJSG_SC_EEEEEEEvNS4_8identityENS4_23SM90_TMA_LOAD_MULTICASTES17_vS18_EENS_8epilogue10collective6detail29Sm90TmaWarpSpecializedAdapterINS1C_15DefaultEpilogueIaSJ_SJ_NS1B_6thread17LinearCombinationIaLi1EiiLNS1G_9ScaleType4KindE0ELNS_15FloatRoundStyleE2EaEENS1_15EpilogueDefaultEEEEEvvEEEEvNT_6ParamsE --------------------------
	.section	.text._ZN7cutlass13device_kernelINS_4gemm6kernel13GemmUniversalIN4cute5tupleIJiiiiEEENS1_10collective13CollectiveMmaINS1_34MainloopSm90TmaGmmaWarpSpecializedILi5ENS5_IJNS4_1CILi2EEENSA_ILi1EEESC_EEENS1_35KernelTmaWarpSpecializedCooperativeEEENS5_IJNSA_ILi128EEENSA_ILi256EEESG_EEEaNS5_IJlSC_lEEEaSJ_NS4_8TiledMMAINS4_8MMA_AtomIJNS4_4SM904GMMA27MMA_64x256x32_S32S8S8_SS_TNEEEENS4_6LayoutISD_NS5_IJSC_NSA_ILi0EEESR_EEEEENS5_IJNS4_10UnderscoreESU_SU_EEEEENS4_13SM90_TMA_LOADENS4_14ComposedLayoutINS4_7SwizzleILi3ELi4ELi3EEENS4_18smem_ptr_flag_bitsILi8EEENSQ_INS5_IJNSA_ILi8EEESG_EEENS5_IJSG_SC_EEEEEEEvNS4_8identityENS4_23SM90_TMA_LOAD_MULTICASTES17_vS18_EENS_8epilogue10collective6detail29Sm90TmaWarpSpecializedAdapterINS1C_15DefaultEpilogueIaSJ_SJ_NS1B_6thread17LinearCombinationIaLi1EiiLNS1G_9ScaleType4KindE0ELNS_15FloatRoundStyleE2EaEENS1_15EpilogueDefaultEEEEEvvEEEEvNT_6ParamsE,"ax",@progbits
	.align	128
.text._ZN7cutlass13device_kernelINS_4gemm6kernel13GemmUniversalIN4cute5tupleIJiiiiEEENS1_10collective13CollectiveMmaINS1_34MainloopSm90TmaGmmaWarpSpecializedILi5ENS5_IJNS4_1CILi2EEENSA_ILi1EEESC_EEENS1_35KernelTmaWarpSpecializedCooperativeEEENS5_IJNSA_ILi128EEENSA_ILi256EEESG_EEEaNS5_IJlSC_lEEEaSJ_NS4_8TiledMMAINS4_8MMA_AtomIJNS4_4SM904GMMA27MMA_64x256x32_S32S8S8_SS_TNEEEENS4_6LayoutISD_NS5_IJSC_NSA_ILi0EEESR_EEEEENS5_IJNS4_10UnderscoreESU_SU_EEEEENS4_13SM90_TMA_LOADENS4_14ComposedLayoutINS4_7SwizzleILi3ELi4ELi3EEENS4_18smem_ptr_flag_bitsILi8EEENSQ_INS5_IJNSA_ILi8EEESG_EEENS5_IJSG_SC_EEEEEEEvNS4_8identityENS4_23SM90_TMA_LOAD_MULTICASTES17_vS18_EENS_8epilogue10collective6detail29Sm90TmaWarpSpecializedAdapterINS1C_15DefaultEpilogueIaSJ_SJ_NS1B_6thread17LinearCombinationIaLi1EiiLNS1G_9ScaleType4KindE0ELNS_15FloatRoundStyleE2EaEENS1_15EpilogueDefaultEEEEEvvEEEEvNT_6ParamsE:
        .type           _ZN7cutlass13device_kernelINS_4gemm6kernel13GemmUniversalIN4cute5tupleIJiiiiEEENS1_10collective13CollectiveMmaINS1_34MainloopSm90TmaGmmaWarpSpecializedILi5ENS5_IJNS4_1CILi2EEENSA_ILi1EEESC_EEENS1_35KernelTmaWarpSpecializedCooperativeEEENS5_IJNSA_ILi128EEENSA_ILi256EEESG_EEEaNS5_IJlSC_lEEEaSJ_NS4_8TiledMMAINS4_8MMA_AtomIJNS4_4SM904GMMA27MMA_64x256x32_S32S8S8_SS_TNEEEENS4_6LayoutISD_NS5_IJSC_NSA_ILi0EEESR_EEEEENS5_IJNS4_10UnderscoreESU_SU_EEEEENS4_13SM90_TMA_LOADENS4_14ComposedLayoutINS4_7SwizzleILi3ELi4ELi3EEENS4_18smem_ptr_flag_bitsILi8EEENSQ_INS5_IJNSA_ILi8EEESG_EEENS5_IJSG_SC_EEEEEEEvNS4_8identityENS4_23SM90_TMA_LOAD_MULTICASTES17_vS18_EENS_8epilogue10collective6detail29Sm90TmaWarpSpecializedAdapterINS1C_15DefaultEpilogueIaSJ_SJ_NS1B_6thread17LinearCombinationIaLi1EiiLNS1G_9ScaleType4KindE0ELNS_15FloatRoundStyleE2EaEENS1_15EpilogueDefaultEEEEEvvEEEEvNT_6ParamsE,@function
        .size           _ZN7cutlass13device_kernelINS_4gemm6kernel13GemmUniversalIN4cute5tupleIJiiiiEEENS1_10collective13CollectiveMmaINS1_34MainloopSm90TmaGmmaWarpSpecializedILi5ENS5_IJNS4_1CILi2EEENSA_ILi1EEESC_EEENS1_35KernelTmaWarpSpecializedCooperativeEEENS5_IJNSA_ILi128EEENSA_ILi256EEESG_EEEaNS5_IJlSC_lEEEaSJ_NS4_8TiledMMAINS4_8MMA_AtomIJNS4_4SM904GMMA27MMA_64x256x32_S32S8S8_SS_TNEEEENS4_6LayoutISD_NS5_IJSC_NSA_ILi0EEESR_EEEEENS5_IJNS4_10UnderscoreESU_SU_EEEEENS4_13SM90_TMA_LOADENS4_14ComposedLayoutINS4_7SwizzleILi3ELi4ELi3EEENS4_18smem_ptr_flag_bitsILi8EEENSQ_INS5_IJNSA_ILi8EEESG_EEENS5_IJSG_SC_EEEEEEEvNS4_8identityENS4_23SM90_TMA_LOAD_MULTICASTES17_vS18_EENS_8epilogue10collective6detail29Sm90TmaWarpSpecializedAdapterINS1C_15DefaultEpilogueIaSJ_SJ_NS1B_6thread17LinearCombinationIaLi1EiiLNS1G_9ScaleType4KindE0ELNS_15FloatRoundStyleE2EaEENS1_15EpilogueDefaultEEEEEvvEEEEvNT_6ParamsE,(.L_x_333 - _ZN7cutlass13device_kernelINS_4gemm6kernel13GemmUniversalIN4cute5tupleIJiiiiEEENS1_10collective13CollectiveMmaINS1_34MainloopSm90TmaGmmaWarpSpecializedILi5ENS5_IJNS4_1CILi2EEENSA_ILi1EEESC_EEENS1_35KernelTmaWarpSpecializedCooperativeEEENS5_IJNSA_ILi128EEENSA_ILi256EEESG_EEEaNS5_IJlSC_lEEEaSJ_NS4_8TiledMMAINS4_8MMA_AtomIJNS4_4SM904GMMA27MMA_64x256x32_S32S8S8_SS_TNEEEENS4_6LayoutISD_NS5_IJSC_NSA_ILi0EEESR_EEEEENS5_IJNS4_10UnderscoreESU_SU_EEEEENS4_13SM90_TMA_LOADENS4_14ComposedLayoutINS4_7SwizzleILi3ELi4ELi3EEENS4_18smem_ptr_flag_bitsILi8EEENSQ_INS5_IJNSA_ILi8EEESG_EEENS5_IJSG_SC_EEEEEEEvNS4_8identityENS4_23SM90_TMA_LOAD_MULTICASTES17_vS18_EENS_8epilogue10collective6detail29Sm90TmaWarpSpecializedAdapterINS1C_15DefaultEpilogueIaSJ_SJ_NS1B_6thread17LinearCombinationIaLi1EiiLNS1G_9ScaleType4KindE0ELNS_15FloatRoundStyleE2EaEENS1_15EpilogueDefaultEEEEEvvEEEEvNT_6ParamsE)
        .other          _ZN7cutlass13device_kernelINS_4gemm6kernel13GemmUniversalIN4cute5tupleIJiiiiEEENS1_10collective13CollectiveMmaINS1_34MainloopSm90TmaGmmaWarpSpecializedILi5ENS5_IJNS4_1CILi2EEENSA_ILi1EEESC_EEENS1_35KernelTmaWarpSpecializedCooperativeEEENS5_IJNSA_ILi128EEENSA_ILi256EEESG_EEEaNS5_IJlSC_lEEEaSJ_NS4_8TiledMMAINS4_8MMA_AtomIJNS4_4SM904GMMA27MMA_64x256x32_S32S8S8_SS_TNEEEENS4_6LayoutISD_NS5_IJSC_NSA_ILi0EEESR_EEEEENS5_IJNS4_10UnderscoreESU_SU_EEEEENS4_13SM90_TMA_LOADENS4_14ComposedLayoutINS4_7SwizzleILi3ELi4ELi3EEENS4_18smem_ptr_flag_bitsILi8EEENSQ_INS5_IJNSA_ILi8EEESG_EEENS5_IJSG_SC_EEEEEEEvNS4_8identityENS4_23SM90_TMA_LOAD_MULTICASTES17_vS18_EENS_8epilogue10collective6detail29Sm90TmaWarpSpecializedAdapterINS1C_15DefaultEpilogueIaSJ_SJ_NS1B_6thread17LinearCombinationIaLi1EiiLNS1G_9ScaleType4KindE0ELNS_15FloatRoundStyleE2EaEENS1_15EpilogueDefaultEEEEEvvEEEEvNT_6ParamsE,@"STO_CUDA_ENTRY STV_DEFAULT"
_ZN7cutlass13device_kernelINS_4gemm6kernel13GemmUniversalIN4cute5tupleIJiiiiEEENS1_10collective13CollectiveMmaINS1_34MainloopSm90TmaGmmaWarpSpecializedILi5ENS5_IJNS4_1CILi2EEENSA_ILi1EEESC_EEENS1_35KernelTmaWarpSpecializedCooperativeEEENS5_IJNSA_ILi128EEENSA_ILi256EEESG_EEEaNS5_IJlSC_lEEEaSJ_NS4_8TiledMMAINS4_8MMA_AtomIJNS4_4SM904GMMA27MMA_64x256x32_S32S8S8_SS_TNEEEENS4_6LayoutISD_NS5_IJSC_NSA_ILi0EEESR_EEEEENS5_IJNS4_10UnderscoreESU_SU_EEEEENS4_13SM90_TMA_LOADENS4_14ComposedLayoutINS4_7SwizzleILi3ELi4ELi3EEENS4_18smem_ptr_flag_bitsILi8EEENSQ_INS5_IJNSA_ILi8EEESG_EEENS5_IJSG_SC_EEEEEEEvNS4_8identityENS4_23SM90_TMA_LOAD_MULTICASTES17_vS18_EENS_8epilogue10collective6detail29Sm90TmaWarpSpecializedAdapterINS1C_15DefaultEpilogueIaSJ_SJ_NS1B_6thread17LinearCombinationIaLi1EiiLNS1G_9ScaleType4KindE0ELNS_15FloatRoundStyleE2EaEENS1_15EpilogueDefaultEEEEEvvEEEEvNT_6ParamsE:
[----:B------:R-:W0:Y:S01]  /*0000*/  LDC R1, c[0x0][0x28] ;  /* 0x00000a00ff017b82 */ /* 0x000e220000000800 */
[----:B------:R-:W1:Y:S01]  /*0010*/  S2R R18, SR_TID.X ;  /* 0x0000000000127919 */ /* 0x000e620000002100 */
[----:B------:R-:W-:Y:S01]  /*0020*/  ELECT P0, URZ, PT ;  /* 0x00000000003f782f */ /* 0x000fe20003800000 */
[----:B------:R-:W-:Y:S01]  /*0030*/  BSSY B0, `(.L_x_0) ;  /* 0x000000f000007945 */ /* 0x000fe20003800000 */
[--C-:B-1----:R-:W-:Y:S02]  /*0040*/  SHF.R.U32.HI R0, RZ, 0x5, R18.reuse ;  /* 0x00000005ff007819 */ /* 0x102fe40000011612 */
[----:B------:R-:W-:-:S03]  /*0050*/  SHF.R.U32.HI R3, RZ, 0x7, R18 ;  /* 0x00000007ff037819 */ /* 0x000fc60000011612 */
[----:B------:R-:W1:Y:S04]  /*0060*/  SHFL.IDX PT, R2, R0, RZ, 0x1f ;  /* 0x00001fff00027589 */ /* 0x000e6800000e0000 */
[----:B------:R2:W3:Y:S01]  /*0070*/  SHFL.IDX PT, R5, R3, RZ, 0x1f ;  /* 0x00001fff03057589 */ /* 0x0004e200000e0000 */
[----:B-1----:R-:W-:-:S13]  /*0080*/  ISETP.NE.OR P0, PT, R2, RZ, !P0 ;  /* 0x000000ff0200720c */ /* 0x002fda0004705670 */
[----:B0-23--:R-:W-:Y:S05]  /*0090*/  @P0 BRA `(.L_x_1) ;  /* 0x0000000000200947 */ /* 0x00dfea0003800000 */
[----:B------:R-:W-:Y:S02]  /*00a0*/  ULDC.64 UR4, c[0x0][0x198] ;  /* 0x0000660000047ab9 */ /* 0x000fe40000000a00 */
[----:B------:R-:W-:Y:S02]  /*00b0*/  UIADD3 UR6, UP0, UR4, 0xf0, URZ ;  /* 0x000000f004067890 */ /* 0x000fe4000ff1e03f */
[----:B------:R-:W-:Y:S02]  /*00c0*/  UIADD3 UR4, UP1, UR4, 0x1f0, URZ ;  /* 0x000001f004047890 */ /* 0x000fe4000ff3e03f */
[----:B------:R-:W-:Y:S02]  /*00d0*/  UIADD3.X UR7, URZ, UR5, URZ, UP0, !UPT ;  /* 0x000000053f077290 */ /* 0x000fe400087fe43f */
[----:B------:R-:W-:-:S07]  /*00e0*/  UIADD3.X UR5, URZ, UR5, URZ, UP1, !UPT ;  /* 0x000000053f057290 */ /* 0x000fce0008ffe43f */
[----:B------:R0:W-:Y:S02]  /*00f0*/  UTMACCTL.PF [UR6] ;  /* 0x00000000060079b9 */ /* 0x0001e40008040000 */
[----:B------:R0:W-:Y:S02]  /*0100*/  UTMACCTL.PF [UR4] ;  /* 0x00000000040079b9 */ /* 0x0001e40008040000 */
[----:B0-----:R-:W-:Y:S01]  /*0110*/  NOP ;  /* 0x0000000000007918 */ /* 0x001fe20000000000 */
.L_x_1:
[----:B------:R-:W-:Y:S05]  /*0120*/  BSYNC B0 ;  /* 0x0000000000007941 */ /* 0x000fea0003800000 */
.L_x_0:
[----:B------:R-:W0:Y:S02]  /*0130*/  SHFL.IDX PT, R3, R0, RZ, 0x1f ;  /* 0x00001fff00037589 */ /* 0x000e2400000e0000 */
[----:B0-----:R-:W-:-:S13]  /*0140*/  ISETP.NE.AND P0, PT, R3, RZ, PT ;  /* 0x000000ff0300720c */ /* 0x001fda0003f05270 */
[----:B------:R-:W-:Y:S05]  /*0150*/  @P0 BRA `(.L_x_2) ;  /* 0x0000000000600947 */ /* 0x000fea0003800000 */
[----:B------:R-:W0:Y:S01]  /*0160*/  S2UR UR8, SR_CgaCtaId ;  /* 0x00000000000879c3 */ /* 0x000e220000008800 */
[----:B------:R-:W-:Y:S01]  /*0170*/  UMOV UR4, 0x400 ;  /* 0x0000040000047882 */ /* 0x000fe20000000000 */
[----:B------:R-:W-:Y:S01]  /*0180*/  UMOV UR5, 0x1 ;  /* 0x0000000100057882 */ /* 0x000fe20000000000 */
[----:B------:R-:W-:Y:S01]  /*0190*/  UMOV UR6, 0x4 ;  /* 0x0000000400067882 */ /* 0x000fe20000000000 */
[----:B------:R-:W-:Y:S01]  /*01a0*/  ELECT P0, URZ, PT ;  /* 0x00000000003f782f */ /* 0x000fe20003800000 */
[----:B------:R-:W-:-:S04]  /*01b0*/  UIADD3 UR6, -UR6, 0x100000, URZ ;  /* 0x0010000006067890 */ /* 0x000fc8000fffe13f */
[----:B------:R-:W-:Y:S02]  /*01c0*/  USHF.L.U32 UR7, UR6, 0xb, URZ ;  /* 0x0000000b06077899 */ /* 0x000fe4000800063f */
[----:B------:R-:W-:Y:S02]  /*01d0*/  USHF.L.U32 UR6, UR6, 0x1, URZ ;  /* 0x0000000106067899 */ /* 0x000fe4000800063f */
[----:B0-----:R-:W-:Y:S02]  /*01e0*/  ULEA UR8, UR8, UR4, 0x18 ;  /* 0x0000000408087291 */ /* 0x001fe4000f8ec03f */
[----:B------:R-:W-:-:S04]  /*01f0*/  UIADD3 UR4, -UR5, 0x100000, URZ ;  /* 0x0010000005047890 */ /* 0x000fc8000fffe13f */
[----:B------:R-:W-:Y:S02]  /*0200*/  USHF.L.U32 UR5, UR4, 0xb, URZ ;  /* 0x0000000b04057899 */ /* 0x000fe4000800063f */
[----:B------:R-:W-:Y:S01]  /*0210*/  USHF.L.U32 UR4, UR4, 0x1, URZ ;  /* 0x0000000104047899 */ /* 0x000fe2000800063f */
[----:B------:R-:W0:Y:S11]  /*0220*/  FENCE.VIEW.ASYNC.S ;  /* 0x00000000000073c6 */ /* 0x000e360000000000 */
[----:B0-----:R0:W1:Y:S01]  /*0230*/  SYNCS.EXCH.64 URZ, [UR8], UR4 ;  /* 0x00000004083f75b2 */ /* 0x0010620008000100 */
[----:B------:R0:W2:Y:S01]  /*0240*/  SYNCS.EXCH.64 URZ, [UR8+0x28], UR6 ;  /* 0x00002806083f75b2 */ /* 0x0000a20008000100 */
[----:B------:R0:W3:Y:S01]  /*0250*/  SYNCS.EXCH.64 URZ, [UR8+0x8], UR4 ;  /* 0x00000804083f75b2 */ /* 0x0000e20008000100 */
[----:B------:R0:W4:Y:S01]  /*0260*/  SYNCS.EXCH.64 URZ, [UR8+0x30], UR6 ;  /* 0x00003006083f75b2 */ /* 0x0001220008000100 */
[----:B------:R0:W0:Y:S01]  /*0270*/  SYNCS.EXCH.64 URZ, [UR8+0x10], UR4 ;  /* 0x00001004083f75b2 */ /* 0x0000220008000100 */
[----:B------:R0:W0:Y:S01]  /*0280*/  SYNCS.EXCH.64 URZ, [UR8+0x38], UR6 ;  /* 0x00003806083f75b2 */ /* 0x0000220008000100 */
[----:B------:R0:W0:Y:S01]  /*0290*/  SYNCS.EXCH.64 URZ, [UR8+0x18], UR4 ;  /* 0x00001804083f75b2 */ /* 0x0000220008000100 */
[----:B------:R0:W0:Y:S01]  /*02a0*/  SYNCS.EXCH.64 URZ, [UR8+0x40], UR6 ;  /* 0x00004006083f75b2 */ /* 0x0000220008000100 */
[----:B------:R0:W0:Y:S01]  /*02b0*/  SYNCS.EXCH.64 URZ, [UR8+0x20], UR4 ;  /* 0x00002004083f75b2 */ /* 0x0000220008000100 */
[----:B------:R0:W0:Y:S01]  /*02c0*/  SYNCS.EXCH.64 URZ, [UR8+0x48], UR6 ;  /* 0x00004806083f75b2 */ /* 0x0000220008000100 */
[----:B------:R-:W-:Y:S01]  /*02d0*/  NOP ;  /* 0x0000000000007918 */ /* 0x000fe20000000000 */
.L_x_2:
[----:B------:R-:W-:Y:S01]  /*02e0*/  SHF.R.S32.HI R7, RZ, 0x1f, R18 ;  /* 0x0000001fff077819 */ /* 0x000fe20000011412 */
[----:B------:R-:W5:Y:S01]  /*02f0*/  SHFL.IDX PT, R0, R0, RZ, 0x1f ;  /* 0x00001fff00007589 */ /* 0x000f6200000e0000 */
[----:B0-----:R-:W0:Y:S01]  /*0300*/  S2UR UR8, SR_CTAID.X ;  /* 0x00000000000879c3 */ /* 0x001e220000002500 */
[----:B------:R-:W-:Y:S02]  /*0310*/  ELECT P0, URZ, PT ;  /* 0x00000000003f782f */ /* 0x000fe40003800000 */
[----:B------:R-:W-:Y:S01]  /*0320*/  LEA.HI R7, R7, R18, RZ, 0x7 ;  /* 0x0000001207077211 */ /* 0x000fe200078f38ff */
[----:B------:R-:W1:Y:S01]  /*0330*/  S2R R4, SR_CTAID.Y ;  /* 0x0000000000047919 */ /* 0x000e620000002600 */
[----:B------:R-:W-:Y:S01]  /*0340*/  SHF.R.S32.HI R8, RZ, 0x1f, R3 ;  /* 0x0000001fff087819 */ /* 0x000fe20000011403 */
[----:B------:R-:W-:Y:S01]  /*0350*/  ULDC UR4, c[0x0][0x150] ;  /* 0x0000540000047ab9 */ /* 0x000fe20000000800 */
[----:B------:R-:W-:Y:S01]  /*0360*/  LOP3.LUT R7, R7, 0xffffff80, RZ, 0xc0, !PT ;  /* 0xffffff8007077812 */ /* 0x000fe200078ec0ff */
[----:B------:R-:W-:Y:S01]  /*0370*/  NOP ;  /* 0x0000000000007918 */ /* 0x000fe20000000000 */
[----:B------:R-:W-:Y:S01]  /*0380*/  LEA.HI R8, R8, R3, RZ, 0x2 ;  /* 0x0000000308087211 */ /* 0x000fe200078f10ff */
[----:B------:R-:W2:Y:S01]  /*0390*/  LDC R10, c[0x0][0x144] ;  /* 0x00005100ff0a7b82 */ /* 0x000ea20000000800 */
[----:B------:R-:W-:Y:S01]  /*03a0*/  NOP ;  /* 0x0000000000007918 */ /* 0x000fe20000000000 */
[----:B------:R-:W-:Y:S01]  /*03b0*/  IMAD.IADD R6, R18, 0x1, -R7 ;  /* 0x0000000112067824 */ /* 0x000fe200078e0a07 */
[----:B------:R-:W-:Y:S01]  /*03c0*/  LOP3.LUT R8, R8, 0x3ffffffc, RZ, 0xc0, !PT ;  /* 0x3ffffffc08087812 */ /* 0x000fe200078ec0ff */
[----:B------:R-:W-:Y:S01]  /*03d0*/  IMAD.MOV.U32 R23, RZ, RZ, 0x1 ;  /* 0x00000001ff177424 */ /* 0x000fe200078e00ff */
[----:B------:R-:W-:-:S02]  /*03e0*/  ISETP.NE.AND P3, PT, R5, RZ, PT ;  /* 0x000000ff0500720c */ /* 0x000fc40003f65270 */
[----:B------:R-:W-:Y:S01]  /*03f0*/  SHF.R.S32.HI R7, RZ, 0x1f, R6 ;  /* 0x0000001fff077819 */ /* 0x000fe20000011406 */
[----:B------:R-:W-:Y:S01]  /*0400*/  IMAD.IADD R8, R3, 0x1, -R8 ;  /* 0x0000000103087824 */ /* 0x000fe200078e0a08 */
[----:B------:R-:W3:Y:S02]  /*0410*/  LDC R13, c[0x0][0x140] ;  /* 0x00005000ff0d7b82 */ /* 0x000ee40000000800 */
[----:B------:R-:W-:Y:S02]  /*0420*/  LEA.HI R7, R7, R6, RZ, 0x3 ;  /* 0x0000000607077211 */ /* 0x000fe400078f18ff */
[----:B-----5:R-:W-:Y:S02]  /*0430*/  ISETP.NE.OR P0, PT, R0, RZ, !P0 ;  /* 0x000000ff0000720c */ /* 0x020fe40004705670 */
[--C-:B------:R-:W-:Y:S02]  /*0440*/  SHF.R.S32.HI R0, RZ, 0x3, R7.reuse ;  /* 0x00000003ff007819 */ /* 0x100fe40000011407 */
[----:B------:R-:W-:-:S02]  /*0450*/  SHF.R.S32.HI R7, RZ, 0x1f, R7 ;  /* 0x0000001fff077819 */ /* 0x000fc40000011407 */
[----:B0-----:R-:W-:Y:S02]  /*0460*/  I2FP.F32.U32 R9, UR8 ;  /* 0x0000000800097c45 */ /* 0x001fe40008201000 */
[----:B------:R-:W-:-:S03]  /*0470*/  LEA.HI R7, R7, R0, RZ, 0x2 ;  /* 0x0000000007077211 */ /* 0x000fc600078f10ff */
[----:B------:R-:W-:Y:S01]  /*0480*/  FMUL R9, R9, UR4 ;  /* 0x0000000409097c20 */ /* 0x000fe20008400000 */
[----:B------:R-:W-:Y:S01]  /*0490*/  LOP3.LUT R7, R7, 0xfffffffc, RZ, 0xc0, !PT ;  /* 0xfffffffc07077812 */ /* 0x000fe200078ec0ff */
[----:B------:R-:W-:Y:S01]  /*04a0*/  VOTEU.ALL UP0, P0 ;  /* 0x00000000003f7886 */ /* 0x000fe20000000000 */
[----:B-1----:R-:W-:Y:S01]  /*04b0*/  I2FP.F32.U32 R3, R4 ;  /* 0x0000000400037245 */ /* 0x002fe20000201000 */
[----:B------:R-:W-:Y:S01]  /*04c0*/  ULDC UR4, c[0x0][0x154] ;  /* 0x0000550000047ab9 */ /* 0x000fe20000000800 */
[----:B------:R-:W-:Y:S01]  /*04d0*/  VOTEU.ALL UP1, P0 ;  /* 0x00000000003f7886 */ /* 0x000fe20000020000 */
[----:B------:R-:W0:Y:S01]  /*04e0*/  F2I.U32.TRUNC.NTZ R9, R9 ;  /* 0x0000000900097305 */ /* 0x000e22000020f000 */
[----:B------:R-:W-:Y:S01]  /*04f0*/  IMAD.IADD R7, R0, 0x1, -R7 ;  /* 0x0000000100077824 */ /* 0x000fe200078e0a07 */
[----:B------:R-:W1:Y:S01]  /*0500*/  @!UP0 S2UR UR7, SR_CgaCtaId ;  /* 0x00000000000789c3 */ /* 0x000e620000008800 */
[----:B------:R-:W-:Y:S01]  /*0510*/  FMUL R12, R3, UR4 ;  /* 0x00000004030c7c20 */ /* 0x000fe20008400000 */
[----:B------:R-:W-:Y:S01]  /*0520*/  UMOV UR4, 0x20 ;  /* 0x0000002000047882 */ /* 0x000fe20000000000 */
[----:B------:R-:W-:Y:S01]  /*0530*/  IMAD R8, R8, 0x4, R7 ;  /* 0x0000000408087824 */ /* 0x000fe200078e0207 */
[----:B------:R-:W-:Y:S01]  /*0540*/  @!UP0 UMOV UR6, 0x400 ;  /* 0x0000040000068882 */ /* 0x000fe20000000000 */
[----:B------:R-:W-:-:S04]  /*0550*/  @!UP0 UIADD3 UR4, -UR4, 0x100000, URZ ;  /* 0x0010000004048890 */ /* 0x000fc8000fffe13f */
[----:B------:R-:W-:Y:S02]  /*0560*/  @!UP0 USHF.L.U32 UR5, UR4, 0xb, URZ ;  /* 0x0000000b04058899 */ /* 0x000fe4000800063f */
[----:B------:R-:W-:Y:S01]  /*0570*/  @!UP0 USHF.L.U32 UR4, UR4, 0x1, URZ ;  /* 0x0000000104048899 */ /* 0x000fe2000800063f */
[----:B---3--:R-:W-:Y:S01]  /*0580*/  ISETP.EQ.U32.AND P2, PT, R13, 0x1, PT ;  /* 0x000000010d00780c */ /* 0x008fe20003f42070 */
[----:B------:R-:W3:Y:S01]  /*0590*/  F2I.U32.TRUNC.NTZ R12, R12 ;  /* 0x0000000c000c7305 */ /* 0x000ee2000020f000 */
[----:B------:R-:W-:Y:S01]  /*05a0*/  LEA.HI R0, R8, R8, RZ, 0x1 ;  /* 0x0000000808007211 */ /* 0x000fe200078f08ff */
[----:B------:R-:W5:Y:S03]  /*05b0*/  LDC R7, c[0x0][0x148] ;  /* 0x00005200ff077b82 */ /* 0x000f660000000800 */
[----:B------:R-:W-:Y:S01]  /*05c0*/  LOP3.LUT R11, R0, 0xfffffffe, RZ, 0xc0, !PT ;  /* 0xfffffffe000b7812 */ /* 0x000fe200078ec0ff */
[----:B0-----:R-:W-:Y:S01]  /*05d0*/  IMAD.MOV R15, RZ, RZ, -R9 ;  /* 0x000000ffff0f7224 */ /* 0x001fe200078e0a09 */
[----:B------:R-:W-:-:S03]  /*05e0*/  SHF.R.S32.HI R9, RZ, 0x1f, R2 ;  /* 0x0000001fff097819 */ /* 0x000fc60000011402 */
[----:B--2---:R-:W-:Y:S01]  /*05f0*/  IMAD R3, R10, R15, UR8 ;  /* 0x000000080a037e24 */ /* 0x004fe2000f8e020f */
[----:B------:R-:W-:Y:S01]  /*0600*/  LEA.HI R9, R9, R2, RZ, 0x2 ;  /* 0x0000000209097211 */ /* 0x000fe200078f10ff */
[C---:B------:R-:W-:Y:S02]  /*0610*/  IMAD.IADD R0, R8.reuse, 0x1, -R11 ;  /* 0x0000000108007824 */ /* 0x040fe400078e0a0b */
[----:B------:R-:W-:Y:S01]  /*0620*/  IMAD.SHL.U32 R11, R8, 0x4, RZ ;  /* 0x00000004080b7824 */ /* 0x000fe200078e00ff */
[----:B------:R-:W-:Y:S01]  /*0630*/  LOP3.LUT R9, R9, 0xfffffffc, RZ, 0xc0, !PT ;  /* 0xfffffffc09097812 */ /* 0x000fe200078ec0ff */
[----:B---3--:R-:W-:Y:S01]  /*0640*/  IMAD.MOV R24, RZ, RZ, -R12 ;  /* 0x000000ffff187224 */ /* 0x008fe200078e0a0c */
[----:B------:R-:W-:Y:S01]  /*0650*/  ISETP.NE.AND P4, PT, R0, R3, PT ;  /* 0x000000030000720c */ /* 0x000fe20003f85270 */
[----:B-1----:R-:W-:Y:S01]  /*0660*/  @!UP0 ULEA UR6, UR7, UR6, 0x18 ;  /* 0x0000000607068291 */ /* 0x002fe2000f8ec03f */
[----:B------:R-:W-:Y:S01]  /*0670*/  LOP3.LUT R152, R8, 0xc, R11, 0x78, !PT ;  /* 0x0000000c08987812 */ /* 0x000fe200078e780b */
[----:B------:R-:W-:Y:S01]  /*0680*/  IMAD.IADD R0, R2, 0x1, -R9 ;  /* 0x0000000102007824 */ /* 0x000fe200078e0a09 */
[----:B------:R-:W-:Y:S01]  /*0690*/  VOTEU.ALL UP0, P0 ;  /* 0x00000000003f7886 */ /* 0x000fe20000000000 */
[----:B------:R-:W-:Y:S01]  /*06a0*/  LOP3.LUT P0, RZ, R6, 0x7, RZ, 0xc0, !PT ;  /* 0x0000000706ff7812 */ /* 0x000fe2000780c0ff */
[----:B------:R-:W-:-:S02]  /*06b0*/  VIADD R6, R5, 0xffffffff ;  /* 0xffffffff05067836 */ /* 0x000fc40000000000 */
[----:B------:R-:W-:Y:S01]  /*06c0*/  ISETP.NE.AND P1, PT, R0, 0x3, PT ;  /* 0x000000030000780c */ /* 0x000fe20003f25270 */
[----:B-----5:R-:W-:Y:S01]  /*06d0*/  IMAD R9, R7, R24, R4 ;  /* 0x0000001807097224 */ /* 0x020fe200078e0204 */
[----:B------:R-:W-:Y:S02]  /*06e0*/  ISETP.LT.U32.AND P0, PT, R152, 0x2, !P0 ;  /* 0x000000029800780c */ /* 0x000fe40004701070 */
[----:B------:R-:W-:Y:S01]  /*06f0*/  ISETP.EQ.OR P1, PT, R0, RZ, !P1 ;  /* 0x000000ff0000720c */ /* 0x000fe20004f22670 */
[----:B------:R-:W0:Y:S02]  /*0700*/  FENCE.VIEW.ASYNC.S ;  /* 0x00000000000073c6 */ /* 0x000e240000000000 */
[----:B0-----:R0:W1:Y:S01]  /*0710*/  @!UP0 SYNCS.EXCH.64 URZ, [UR6+0x60], UR4 ;  /* 0x00006004063f85b2 */ /* 0x0010620008000100 */
[----:B------:R-:W-:Y:S02]  /*0720*/  @P4 LEA.HI R2, R152, R152, RZ, 0x1 ;  /* 0x0000009898024211 */ /* 0x000fe400078f08ff */
[----:B------:R-:W-:-:S02]  /*0730*/  ISETP.EQ.AND P1, PT, R5, RZ, P1 ;  /* 0x000000ff0500720c */ /* 0x000fc40000f22270 */
[----:B------:R-:W-:Y:S02]  /*0740*/  @P4 SHF.R.S32.HI R2, RZ, 0x1, R2 ;  /* 0x00000001ff024819 */ /* 0x000fe40000011402 */
[----:B------:R-:W-:Y:S02]  /*0750*/  ISETP.GE.U32.AND P6, PT, R6, 0x2, PT ;  /* 0x000000020600780c */ /* 0x000fe40003fc6070 */
[----:B------:R-:W-:Y:S02]  /*0760*/  @P4 ISETP.NE.AND P5, PT, R2, R9, PT ;  /* 0x000000090200420c */ /* 0x000fe40003fa5270 */
[----:B------:R-:W-:Y:S02]  /*0770*/  SEL R2, RZ, 0x1, !P0 ;  /* 0x00000001ff027807 */ /* 0x000fe40004000000 */
[----:B------:R-:W-:Y:S02]  /*0780*/  @P4 SEL R23, RZ, 0x1, P5 ;  /* 0x00000001ff174807 */ /* 0x000fe40002800000 */
[----:B------:R-:W-:Y:S01]  /*0790*/  SEL R19, RZ, 0x1, !P1 ;  /* 0x00000001ff137807 */ /* 0x000fe20004800000 */
[----:B------:R0:W2:Y:S01]  /*07a0*/  @!UP1 SYNCS.EXCH.64 URZ, [UR6+0x68], UR4 ;  /* 0x00006804063f95b2 */ /* 0x0000a20008000100 */
[----:B------:R-:W-:Y:S01]  /*07b0*/  LOP3.LUT R23, R23, R2, RZ, 0xc0, !PT ;  /* 0x0000000217177212 */ /* 0x000fe200078ec0ff */
[----:B------:R-:W-:Y:S01]  /*07c0*/  NOP ;  /* 0x0000000000007918 */ /* 0x000fe20000000000 */
[----:B------:R-:W-:Y:S01]  /*07d0*/  SEL R19, R19, 0x2, P6 ;  /* 0x0000000213137807 */ /* 0x000fe20003000000 */
[----:B------:R-:W-:Y:S06]  /*07e0*/  @!P2 BRA `(.L_x_3) ;  /* 0x000000000008a947 */ /* 0x000fec0003800000 */
[----:B-12-4-:R-:W-:Y:S01]  /*07f0*/  UCGABAR_ARV ;  /* 0x00000000000079c7 */ /* 0x016fe20008000000 */
[----:B------:R-:W-:Y:S05]  /*0800*/  BRA `(.L_x_4) ;  /* 0x0000000000047947 */ /* 0x000fea0003800000 */
.L_x_3:
[----:B-12-4-:R-:W-:Y:S01]  /*0810*/  NOP ;  /* 0x0000000000007918 */ /* 0x016fe20000000000 */
.L_x_4:
[----:B------:R-:W1:Y:S01]  /*0820*/  LDC R2, c[0x0][0x65c] ;  /* 0x00019700ff027b82 */ /* 0x000e620000000800 */
[----:B------:R-:W-:Y:S02]  /*0830*/  IMAD.U32 R8, RZ, RZ, UR8 ;  /* 0x00000008ff087e24 */ /* 0x000fe4000f8e00ff */
[----:B------:R-:W-:Y:S01]  /*0840*/  IMAD.MOV.U32 R9, RZ, RZ, RZ ;  /* 0x000000ffff097224 */ /* 0x000fe200078e00ff */
[----:B-1----:R-:W-:-:S04]  /*0850*/  ISETP.NE.AND P1, PT, R2, 0x1, PT ;  /* 0x000000010200780c */ /* 0x002fc80003f25270 */
[----:B------:R-:W-:-:S09]  /*0860*/  P2R R5, PR, RZ, 0x2 ;  /* 0x00000002ff057803 */ /* 0x000fd20000000000 */
[----:B------:R-:W1:Y:S01]  /*0870*/  @P1 LDC R17, c[0x0][0x10] ;  /* 0x00000400ff111b82 */ /* 0x000e620000000800 */
[----:B------:R-:W-:Y:S02]  /*0880*/  @P1 IMAD.MOV.U32 R5, RZ, RZ, RZ ;  /* 0x000000ffff051224 */ /* 0x000fe400078e00ff */
[----:B------:R-:W-:-:S05]  /*0890*/  @P1 IMAD.MOV.U32 R13, RZ, RZ, RZ ;  /* 0x000000ffff0d1224 */ /* 0x000fca00078e00ff */
[----:B------:R-:W2:Y:S01]  /*08a0*/  @!P1 LDC R11, c[0x0][0xc] ;  /* 0x00000300ff0b9b82 */ /* 0x000ea20000000800 */
[----:B-1----:R-:W-:-:S04]  /*08b0*/  @P1 IMAD.WIDE.U32 R16, R17, UR8, R4 ;  /* 0x0000000811101c25 */ /* 0x002fc8000f8e0004 */
[----:B------:R-:W-:Y:S02]  /*08c0*/  @P1 IMAD.IADD R17, R17, 0x1, R13 ;  /* 0x0000000111111824 */ /* 0x000fe400078e020d */
[----:B--2---:R-:W-:-:S04]  /*08d0*/  @!P1 IMAD.WIDE.U32 R8, R4, R11, R8 ;  /* 0x0000000b04089225 */ /* 0x004fc800078e0008 */
[----:B------:R-:W-:Y:S02]  /*08e0*/  @!P1 IMAD.MOV.U32 R16, RZ, RZ, R8 ;  /* 0x000000ffff109224 */ /* 0x000fe400078e0008 */
[----:B------:R-:W-:Y:S01]  /*08f0*/  @!P1 IMAD.MOV.U32 R17, RZ, RZ, R9 ;  /* 0x000000ffff119224 */ /* 0x000fe200078e0009 */
[----:B------:R-:W-:Y:S06]  /*0900*/  @!P2 BRA `(.L_x_5) ;  /* 0x00000000000ca947 */ /* 0x000fec0003800000 */
[----:B------:R-:W-:Y:S01]  /*0910*/  UCGABAR_WAIT ;  /* 0x0000000000007dc7 */ /* 0x000fe20008000000 */
[----:B------:R-:W-:Y:S01]  /*0920*/  CCTL.IVALL ;  /* 0x00000000ff00798f */ /* 0x000fe20002000000 */
[----:B------:R-:W-:Y:S05]  /*0930*/  BRA `(.L_x_6) ;  /* 0x0000000000047947 */ /* 0x000fea0003800000 */
.L_x_5:
[----:B------:R-:W-:Y:S06]  /*0940*/  BAR.SYNC.DEFER_BLOCKING 0x0 ;  /* 0x0000000000007b1d */ /* 0x000fec0000010000 */
.L_x_6:
[----:B------:R-:W-:Y:S05]  /*0950*/  @!P3 BRA `(.L_x_7) ;  /* 0x00000080001cb947 */ /* 0x000fea0003800000 */
[----:B------:R-:W-:-:S13]  /*0960*/  ISETP.GT.U32.AND P0, PT, R6, 0x1, PT ;  /* 0x000000010600780c */ /* 0x000fda0003f04070 */
[----:B0-----:R-:W-:Y:S05]  /*0970*/  @P0 EXIT ;  /* 0x000000000000094d */ /* 0x001fea0003800000 */
[----:B------:R-:W-:Y:S01]  /*0980*/  ULDC.64 UR4, c[0x0][0x650] ;  /* 0x0001940000047ab9 */ /* 0x000fe20000000a00 */
[----:B------:R-:W-:Y:S01]  /*0990*/  PRMT R0, RZ, 0x7610, R0 ;  /* 0x00007610ff007816 */ /* 0x000fe20000000000 */
[----:B------:R-:W-:Y:S01]  /*09a0*/  IMAD.MOV.U32 R154, RZ, RZ, -0x1 ;  /* 0xffffffffff9a7424 */ /* 0x000fe200078e00ff */
[----:B------:R-:W-:Y:S01]  /*09b0*/  ISETP.GE.U32.AND P0, PT, R16, UR4, PT ;  /* 0x0000000410007c0c */ /* 0x000fe2000bf06070 */
[----:B------:R-:W-:Y:S02]  /*09c0*/  IMAD.MOV.U32 R153, RZ, RZ, -0x1 ;  /* 0xffffffffff997424 */ /* 0x000fe400078e00ff */
[----:B------:R-:W-:Y:S01]  /*09d0*/  IMAD.MOV.U32 R22, RZ, RZ, -0x1 ;  /* 0xffffffffff167424 */ /* 0x000fe200078e00ff */
[----:B------:R-:W-:-:S13]  /*09e0*/  ISETP.GE.U32.AND.EX P0, PT, R17, UR5, PT, P0 ;  /* 0x0000000511007c0c */ /* 0x000fda000bf06100 */
[----:B------:R-:W-:Y:S05]  /*09f0*/  @P0 BRA `(.L_x_8) ;  /* 0x00000004002c0947 */ /* 0x000fea0003800000 */
[----:B------:R-:W0:Y:S01]  /*0a00*/  LDC.64 R20, c[0x0][0x628] ;  /* 0x00018a00ff147b82 */ /* 0x000e220000000a00 */
[----:B------:R-:W-:Y:S02]  /*0a10*/  IMAD.MOV.U32 R8, RZ, RZ, R16 ;  /* 0x000000ffff087224 */ /* 0x000fe400078e0010 */
[----:B------:R-:W-:-:S05]  /*0a20*/  IMAD.MOV.U32 R9, RZ, RZ, R17 ;  /* 0x000000ffff097224 */ /* 0x000fca00078e0011 */
[----:B------:R-:W1:Y:S08]  /*0a30*/  LDC R0, c[0x0][0x630] ;  /* 0x00018c00ff007b82 */ /* 0x000e700000000800 */
[----:B------:R-:W2:Y:S01]  /*0a40*/  LDC.64 R26, c[0x0][0x620] ;  /* 0x00018800ff1a7b82 */ /* 0x000ea20000000a00 */
[----:B0-----:R-:W-:-:S04]  /*0a50*/  ISETP.NE.U32.AND P0, PT, R20, RZ, PT ;  /* 0x000000ff1400720c */ /* 0x001fc80003f05070 */
[----:B------:R-:W-:-:S13]  /*0a60*/  ISETP.NE.AND.EX P0, PT, R21, RZ, PT, P0 ;  /* 0x000000ff1500720c */ /* 0x000fda0003f05300 */
[----:B-12---:R-:W-:Y:S05]  /*0a70*/  @!P0 BRA `(.L_x_9) ;  /* 0x0000000000288947 */ /* 0x006fea0003800000 */
[----:B------:R-:W0:Y:S02]  /*0a80*/  LDC R13, c[0x0][0x634] ;  /* 0x00018d00ff0d7b82 */ /* 0x000e240000000800 */
[----:B0-----:R-:W-:-:S05]  /*0a90*/  IADD3 R13, P0, R16, R13, RZ ;  /* 0x0000000d100d7210 */ /* 0x001fca0007f1e0ff */
[----:B------:R-:W-:-:S04]  /*0aa0*/  IMAD.X R15, RZ, RZ, R17, P0 ;  /* 0x000000ffff0f7224 */ /* 0x000fc800000e0611 */
[----:B------:R-:W-:-:S04]  /*0ab0*/  IMAD.WIDE.U32 R8, R15, R20, RZ ;  /* 0x000000140f087225 */ /* 0x000fc800078e00ff */
[----:B------:R-:W-:-:S04]  /*0ac0*/  IMAD.WIDE.U32 R10, P0, R13, R21, R8 ;  /* 0x000000150d0a7225 */ /* 0x000fc80007800008 */
[----:B------:R-:W-:-:S04]  /*0ad0*/  IMAD.WIDE.U32 R8, R13, R20, RZ ;  /* 0x000000140d087225 */ /* 0x000fc800078e00ff */
[----:B------:R-:W-:Y:S01]  /*0ae0*/  IMAD.X R13, RZ, RZ, RZ, P0 ;  /* 0x000000ffff0d7224 */ /* 0x000fe200000e06ff */
[----:B------:R-:W-:Y:S01]  /*0af0*/  IADD3 RZ, P0, R9, R10, RZ ;  /* 0x0000000a09ff7210 */ /* 0x000fe20007f1e0ff */
[----:B------:R-:W-:-:S04]  /*0b00*/  IMAD.MOV.U32 R12, RZ, RZ, R11 ;  /* 0x000000ffff0c7224 */ /* 0x000fc800078e000b */
[----:B------:R-:W-:-:S08]  /*0b10*/  IMAD.WIDE.U32.X R8, R15, R21, R12, P0 ;  /* 0x000000150f087225 */ /* 0x000fd000000e040c */
.L_x_9:
[----:B------:R-:W0:Y:S01]  /*0b20*/  LDC.64 R20, c[0x0][0x640] ;  /* 0x00019000ff147b82 */ /* 0x000e220000000a00 */
[--C-:B------:R-:W-:Y:S01]  /*0b30*/  SHF.R.U64 R28, R8, R0, R9.reuse ;  /* 0x00000000081c7219 */ /* 0x100fe20000001209 */
[----:B------:R-:W-:Y:S01]  /*0b40*/  IMAD R30, R7, R24, R4 ;  /* 0x00000018071e7224 */ /* 0x000fe200078e0204 */
[----:B------:R-:W-:Y:S01]  /*0b50*/  SHF.R.U32.HI R0, RZ, R0, R9 ;  /* 0x00000000ff007219 */ /* 0x000fe20000011609 */
[----:B------:R-:W-:Y:S01]  /*0b60*/  IMAD.MOV.U32 R25, RZ, RZ, 0x1 ;  /* 0x00000001ff197424 */ /* 0x000fe200078e00ff */
[----:B------:R-:W-:-:S03]  /*0b70*/  IADD3 R5, P0, RZ, -R28, RZ ;  /* 0x8000001cff057210 */ /* 0x000fc60007f1e0ff */
[----:B------:R-:W1:Y:S02]  /*0b80*/  LDC R6, c[0x0][0x618] ;  /* 0x00018600ff067b82 */ /* 0x000e640000000800 */
[----:B------:R-:W-:-:S04]  /*0b90*/  IMAD.X R9, RZ, RZ, ~R0, P0 ;  /* 0x000000ffff097224 */ /* 0x000fc800000e0e00 */
[-C--:B------:R-:W-:Y:S02]  /*0ba0*/  IMAD R0, R9, R26.reuse, RZ ;  /* 0x0000001a09007224 */ /* 0x080fe400078e02ff */
[----:B------:R-:W2:Y:S01]  /*0bb0*/  LDC R11, c[0x0][0x608] ;  /* 0x00018200ff0b7b82 */ /* 0x000ea20000000800 */
[----:B------:R-:W-:-:S04]  /*0bc0*/  IMAD.WIDE.U32 R8, R5, R26, R16 ;  /* 0x0000001a05087225 */ /* 0x000fc800078e0010 */
[----:B------:R-:W-:-:S03]  /*0bd0*/  IMAD R5, R5, R27, R0 ;  /* 0x0000001b05057224 */ /* 0x000fc600078e0200 */
[----:B------:R-:W3:Y:S01]  /*0be0*/  LDC R12, c[0x0][0x658] ;  /* 0x00019600ff0c7b82 */ /* 0x000ee20000000800 */
[----:B0-----:R-:W-:Y:S01]  /*0bf0*/  ISETP.NE.U32.AND P0, PT, R20, RZ, PT ;  /* 0x000000ff1400720c */ /* 0x001fe20003f05070 */
[----:B------:R-:W-:Y:S02]  /*0c00*/  IMAD.IADD R5, R9, 0x1, R5 ;  /* 0x0000000109057824 */ /* 0x000fe400078e0205 */
[----:B------:R-:W-:Y:S01]  /*0c10*/  IMAD.MOV.U32 R9, RZ, RZ, -0x1 ;  /* 0xffffffffff097424 */ /* 0x000fe200078e00ff */
[----:B------:R-:W-:-:S03]  /*0c20*/  ISETP.NE.AND.EX P0, PT, R21, RZ, PT, P0 ;  /* 0x000000ff1500720c */ /* 0x000fc60003f05300 */
[----:B------:R-:W0:Y:S01]  /*0c30*/  LDC R15, c[0x0][0x600] ;  /* 0x00018000ff0f7b82 */ /* 0x000e220000000800 */
[-CC-:B-1----:R-:W-:Y:S02]  /*0c40*/  SHF.R.U64 R13, R8, R6.reuse, R5.reuse ;  /* 0x00000006080d7219 */ /* 0x182fe40000001205 */
[----:B------:R-:W-:-:S05]  /*0c50*/  SHF.R.U32.HI R0, RZ, R6, R5 ;  /* 0x00000006ff007219 */ /* 0x000fca0000011605 */
[----:B------:R-:W1:Y:S01]  /*0c60*/  LDC R14, c[0x0][0x648] ;  /* 0x00019200ff0e7b82 */ /* 0x000e620000000800 */
[-CC-:B--2---:R-:W-:Y:S02]  /*0c70*/  SHF.R.U64 R27, R13, R11.reuse, R0.reuse ;  /* 0x0000000b0d1b7219 */ /* 0x184fe40000001200 */
[----:B------:R-:W-:-:S05]  /*0c80*/  SHF.R.U32.HI R5, RZ, R11, R0 ;  /* 0x0000000bff057219 */ /* 0x000fca0000011600 */
[----:B------:R-:W2:Y:S01]  /*0c90*/  LDC R22, c[0x0][0x638] ;  /* 0x00018e00ff167b82 */ /* 0x000ea20000000800 */
[-CC-:B---3--:R-:W-:Y:S02]  /*0ca0*/  SHF.R.U64 R24, R27, R12.reuse, R5.reuse ;  /* 0x0000000c1b187219 */ /* 0x188fe40000001205 */
[-C--:B------:R-:W-:Y:S02]  /*0cb0*/  SHF.L.U32 R0, R9, R12.reuse, RZ ;  /* 0x0000000c09007219 */ /* 0x080fe400000006ff */
[----:B------:R-:W-:Y:S01]  /*0cc0*/  SHF.R.U32.HI R5, RZ, R12, R5 ;  /* 0x0000000cff057219 */ /* 0x000fe20000011605 */
[----:B------:R-:W-:Y:S01]  /*0cd0*/  IMAD.MOV.U32 R4, RZ, RZ, R24 ;  /* 0x000000ffff047224 */ /* 0x000fe200078e0018 */
[----:B------:R-:W-:Y:S01]  /*0ce0*/  LOP3.LUT R10, RZ, R0, RZ, 0x33, !PT ;  /* 0x00000000ff0a7212 */ /* 0x000fe200078e33ff */
[----:B------:R-:W3:Y:S01]  /*0cf0*/  LDC R26, c[0x0][0x610] ;  /* 0x00018400ff1a7b82 */ /* 0x000ee20000000800 */
[----:B------:R-:W-:Y:S05]  /*0d00*/  @!P0 BRA `(.L_x_10) ;  /* 0x0000000000288947 */ /* 0x000fea0003800000 */
[----:B------:R-:W4:Y:S02]  /*0d10*/  LDC R9, c[0x0][0x64c] ;  /* 0x00019300ff097b82 */ /* 0x000f240000000800 */
[----:B----4-:R-:W-:-:S05]  /*0d20*/  IADD3 R9, P0, R24, R9, RZ ;  /* 0x0000000918097210 */ /* 0x010fca0007f1e0ff */
        /* <DEDUP_REMOVED lines=8> */
.L_x_10:
[----:B-1----:R-:W-:Y:S01]  /*0db0*/  SHF.R.U64 R4, R4, R14, R5 ;  /* 0x0000000e04047219 */ /* 0x002fe20000001205 */
[----:B0-----:R-:W-:Y:S01]  /*0dc0*/  VIADD R6, R15, 0xffffffff ;  /* 0xffffffff0f067836 */ /* 0x001fe20000000000 */
[----:B------:R-:W-:Y:S02]  /*0dd0*/  SHF.L.U32 R0, R25, R12, RZ ;  /* 0x0000000c19007219 */ /* 0x000fe400000006ff */
[----:B------:R-:W-:Y:S01]  /*0de0*/  LOP3.LUT R5, R27, R10, RZ, 0xc0, !PT ;  /* 0x0000000a1b057212 */ /* 0x000fe200078ec0ff */
[----:B------:R-:W-:Y:S01]  /*0df0*/  IMAD.MOV R7, RZ, RZ, -R4 ;  /* 0x000000ffff077224 */ /* 0x000fe200078e0a04 */
[----:B------:R-:W-:Y:S02]  /*0e00*/  SEL R3, R3, R30, !P1 ;  /* 0x0000001e03037207 */ /* 0x000fe40004800000 */
[----:B------:R-:W-:Y:S01]  /*0e10*/  LOP3.LUT R6, R13, R6, RZ, 0xc0, !PT ;  /* 0x000000060d067212 */ /* 0x000fe200078ec0ff */
[----:B------:R-:W-:Y:S02]  /*0e20*/  IMAD R4, R0, R4, R5 ;  /* 0x0000000400047224 */ /* 0x000fe400078e0205 */
[----:B--2---:R-:W-:-:S02]  /*0e30*/  IMAD R0, R7, R22, R24 ;  /* 0x0000001607007224 */ /* 0x004fc400078e0218 */
[----:B---3--:R-:W-:Y:S02]  /*0e40*/  IMAD R3, R4, R26, R3 ;  /* 0x0000001a04037224 */ /* 0x008fe400078e0203 */
[----:B------:R-:W-:Y:S02]  /*0e50*/  IMAD R154, R0, R15, R6 ;  /* 0x0000000f009a7224 */ /* 0x000fe400078e0206 */
[----:B------:R-:W-:Y:S02]  /*0e60*/  IMAD.MOV.U32 R4, RZ, RZ, 0x1 ;  /* 0x00000001ff047424 */ /* 0x000fe400078e00ff */
[----:B------:R-:W-:Y:S01]  /*0e70*/  IMAD.MOV.U32 R22, RZ, RZ, R28 ;  /* 0x000000ffff167224 */ /* 0x000fe200078e001c */
[----:B------:R-:W-:Y:S02]  /*0e80*/  SEL R153, R154, R3, !P1 ;  /* 0x000000039a997207 */ /* 0x000fe40004800000 */
[----:B------:R-:W-:Y:S02]  /*0e90*/  PRMT R0, R4, 0x7610, R0 ;  /* 0x0000761004007816 */ /* 0x000fe40000000000 */
[----:B------:R-:W-:-:S07]  /*0ea0*/  SEL R154, R3, R154, !P1 ;  /* 0x0000009a039a7207 */ /* 0x000fce0004800000 */
.L_x_8:
[----:B------:R-:W-:-:S08]  /*0eb0*/  NOP ;  /* 0x0000000000007918 */ /* 0x000fd00000000000 */
[----:B------:R-:W0:Y:S02]  /*0ec0*/  USETMAXREG.TRY_ALLOC.CTAPOOL UP0, 0xe8 ;  /* 0x000000e8000079c8 */ /* 0x000e240008000600 */
[----:B0-----:R-:W-:-:S13]  /*0ed0*/  PLOP3.LUT P0, PT, PT, PT, UP0, 0x80, 0x0 ;  /* 0x000000000000781c */ /* 0x001fda0003f0f008 */
[----:B------:R-:W-:Y:S05]  /*0ee0*/  @!P0 BRA `(.L_x_8) ;  /* 0xfffffffc00f08947 */ /* 0x000fea000383ffff */
[----:B------:R-:W-:Y:S01]  /*0ef0*/  ULDC.64 UR4, c[0x0][0x598] ;  /* 0x0001660000047ab9 */ /* 0x000fe20000000a00 */
[----:B------:R-:W-:Y:S01]  /*0f00*/  ULDC.64 UR36, c[0x0][0x208] ;  /* 0x0000820000247ab9 */ /* 0x000fe20000000a00 */
[----:B------:R-:W-:-:S04]  /*0f10*/  ISETP.NE.U32.AND P0, PT, RZ, UR4, PT ;  /* 0x00000004ff007c0c */ /* 0x000fc8000bf05070 */
[----:B------:R-:W-:-:S13]  /*0f20*/  ISETP.NE.AND.EX P0, PT, RZ, UR5, PT, P0 ;  /* 0x00000005ff007c0c */ /* 0x000fda000bf05300 */
[----:B------:R-:W-:Y:S05]  /*0f30*/  @!P0 BRA `(.L_x_11) ;  /* 0x00000000001c8947 */ /* 0x000fea0003800000 */
[----:B------:R-:W0:Y:S02]  /*0f40*/  LDC.64 R4, c[0x0][0x598] ;  /* 0x00016600ff047b82 */ /* 0x000e240000000a00 */
[----:B0-----:R-:W2:Y:S02]  /*0f50*/  LDG.E.64 R4, desc[UR36][R4.64] ;  /* 0x0000002404047981 */ /* 0x001ea4000c1e1b00 */
[----:B--2---:R-:W-:-:S04]  /*0f60*/  ISETP.NE.U32.AND P0, PT, R4, RZ, PT ;  /* 0x000000ff0400720c */ /* 0x004fc80003f05070 */
[----:B------:R-:W-:-:S13]  /*0f70*/  ISETP.NE.AND.EX P0, PT, R5, RZ, PT, P0 ;  /* 0x000000ff0500720c */ /* 0x000fda0003f05300 */
[----:B------:R-:W-:Y:S05]  /*0f80*/  @!P0 BRA `(.L_x_11) ;  /* 0x0000000000088947 */ /* 0x000fea0003800000 */
[----:B------:R0:W5:Y:S01]  /*0f90*/  LD.E R155, desc[UR36][R4.64] ;  /* 0x00000024049b7980 */ /* 0x000162000c101900 */
[----:B------:R-:W-:Y:S05]  /*0fa0*/  BRA `(.L_x_12) ;  /* 0x0000000000247947 */ /* 0x000fea0003800000 */
.L_x_11:
[----:B------:R-:W-:Y:S02]  /*0fb0*/  ULDC.64 UR4, c[0x0][0x588] ;  /* 0x0001620000047ab9 */ /* 0x000fe40000000a00 */
[----:B------:R-:W-:-:S04]  /*0fc0*/  ISETP.NE.U32.AND P0, PT, RZ, UR4, PT ;  /* 0x00000004ff007c0c */ /* 0x000fc8000bf05070 */
[----:B------:R-:W-:-:S13]  /*0fd0*/  ISETP.NE.AND.EX P0, PT, RZ, UR5, PT, P0 ;  /* 0x00000005ff007c0c */ /* 0x000fda000bf05300 */
[----:B------:R-:W-:Y:S05]  /*0fe0*/  @!P0 BRA `(.L_x_13) ;  /* 0x00000000000c8947 */ /* 0x000fea0003800000 */
[----:B------:R-:W0:Y:S02]  /*0ff0*/  LDC.64 R4, c[0x0][0x588] ;  /* 0x00016200ff047b82 */ /* 0x000e240000000a00 */
[----:B0-----:R1:W5:Y:S01]  /*1000*/  LDG.E R155, desc[UR36][R4.64] ;  /* 0x00000024049b7981 */ /* 0x001362000c1e1900 */
[----:B------:R-:W-:Y:S05]  /*1010*/  BRA `(.L_x_12) ;  /* 0x0000000000087947 */ /* 0x000fea0003800000 */
.L_x_13:
[----:B------:R-:W-:Y:S02]  /*1020*/  ULDC UR4, c[0x0][0x580] ;  /* 0x0001600000047ab9 */ /* 0x000fe40000000800 */
[----:B------:R-:W-:-:S07]  /*1030*/  IMAD.U32 R155, RZ, RZ, UR4 ;  /* 0x00000004ff9b7e24 */ /* 0x000fce000f8e00ff */
.L_x_12:
[----:B------:R-:W-:Y:S02]  /*1040*/  ULDC.64 UR4, c[0x0][0x5a0] ;  /* 0x0001680000047ab9 */ /* 0x000fe40000000a00 */
[----:B------:R-:W-:-:S04]  /*1050*/  ISETP.NE.U32.AND P0, PT, RZ, UR4, PT ;  /* 0x00000004ff007c0c */ /* 0x000fc8000bf05070 */
[----:B------:R-:W-:-:S13]  /*1060*/  ISETP.NE.AND.EX P0, PT, RZ, UR5, PT, P0 ;  /* 0x00000005ff007c0c */ /* 0x000fda000bf05300 */
[----:B------:R-:W-:Y:S05]  /*1070*/  @!P0 BRA `(.L_x_14) ;  /* 0x00000000001c8947 */ /* 0x000fea0003800000 */
[----:B01----:R-:W0:Y:S02]  /*1080*/  LDC.64 R4, c[0x0][0x5a0] ;  /* 0x00016800ff047b82 */ /* 0x003e240000000a00 */
[----:B0-----:R-:W2:Y:S02]  /*1090*/  LDG.E.64 R4, desc[UR36][R4.64] ;  /* 0x0000002404047981 */ /* 0x001ea4000c1e1b00 */
[----:B--2---:R-:W-:-:S04]  /*10a0*/  ISETP.NE.U32.AND P0, PT, R4, RZ, PT ;  /* 0x000000ff0400720c */ /* 0x004fc80003f05070 */
[----:B------:R-:W-:-:S13]  /*10b0*/  ISETP.NE.AND.EX P0, PT, R5, RZ, PT, P0 ;  /* 0x000000ff0500720c */ /* 0x000fda0003f05300 */
[----:B------:R-:W-:Y:S05]  /*10c0*/  @!P0 BRA `(.L_x_14) ;  /* 0x0000000000088947 */ /* 0x000fea0003800000 */
[----:B------:R0:W5:Y:S01]  /*10d0*/  LD.E R156, desc[UR36][R4.64] ;  /* 0x00000024049c7980 */ /* 0x000162000c101900 */
[----:B------:R-:W-:Y:S05]  /*10e0*/  BRA `(.L_x_15) ;  /* 0x0000000000247947 */ /* 0x000fea0003800000 */
.L_x_14:
[----:B------:R-:W-:Y:S02]  /*10f0*/  ULDC.64 UR4, c[0x0][0x590] ;  /* 0x0001640000047ab9 */ /* 0x000fe40000000a00 */
[----:B------:R-:W-:-:S04]  /*1100*/  ISETP.NE.U32.AND P0, PT, RZ, UR4, PT ;  /* 0x00000004ff007c0c */ /* 0x000fc8000bf05070 */
[----:B------:R-:W-:-:S13]  /*1110*/  ISETP.NE.AND.EX P0, PT, RZ, UR5, PT, P0 ;  /* 0x00000005ff007c0c */ /* 0x000fda000bf05300 */
[----:B------:R-:W-:Y:S05]  /*1120*/  @!P0 BRA `(.L_x_16) ;  /* 0x00000000000c8947 */ /* 0x000fea0003800000 */
[----:B------:R-:W2:Y:S02]  /*1130*/  LDC.64 R156, c[0x0][0x590] ;  /* 0x00016400ff9c7b82 */ /* 0x000ea40000000a00 */
[----:B--2---:R2:W5:Y:S01]  /*1140*/  LDG.E R156, desc[UR36][R156.64] ;  /* 0x000000249c9c7981 */ /* 0x004562000c1e1900 */
[----:B------:R-:W-:Y:S05]  /*1150*/  BRA `(.L_x_15) ;  /* 0x0000000000087947 */ /* 0x000fea0003800000 */
.L_x_16:
[----:B------:R-:W-:Y:S02]  /*1160*/  ULDC UR4, c[0x0][0x584] ;  /* 0x0001610000047ab9 */ /* 0x000fe40000000800 */
[----:B------:R-:W-:-:S07]  /*1170*/  IMAD.U32 R156, RZ, RZ, UR4 ;  /* 0x00000004ff9c7e24 */ /* 0x000fce000f8e00ff */
.L_x_15:
[----:B------:R-:W-:-:S13]  /*1180*/  LOP3.LUT P0, RZ, R0, 0xff, RZ, 0xc0, !PT ;  /* 0x000000ff00ff7812 */ /* 0x000fda000780c0ff */
[----:B------:R-:W-:Y:S05]  /*1190*/  @!P0 EXIT ;  /* 0x000000000000894d */ /* 0x000fea0003800000 */
[----:B------:R-:W-:Y:S01]  /*11a0*/  ULDC UR4, c[0x0][0x28c] ;  /* 0x0000a30000047ab9 */ /* 0x000fe20000000800 */
[----:B------:R-:W-:Y:S01]  /*11b0*/  UMOV UR38, URZ ;  /* 0x0000003f00267c82 */ /* 0x000fe20008000000 */
[----:B------:R-:W-:Y:S01]  /*11c0*/  UIADD3 UR4, UR4, 0x7f, URZ ;  /* 0x0000007f04047890 */ /* 0x000fe2000fffe03f */
[----:B------:R-:W-:-:S03]  /*11d0*/  UMOV UR39, URZ ;  /* 0x0000003f00277c82 */ /* 0x000fc60008000000 */
[----:B------:R-:W-:-:S04]  /*11e0*/  USHF.R.S32.HI UR5, URZ, 0x1f, UR4 ;  /* 0x0000001f3f057899 */ /* 0x000fc80008011404 */
[----:B------:R-:W-:-:S04]  /*11f0*/  ULEA.HI UR5, UR5, UR4, URZ, 0x7 ;  /* 0x0000000405057291 */ /* 0x000fc8000f8f383f */
[----:B------:R-:W-:-:S12]  /*1200*/  USHF.R.S32.HI UR40, URZ, 0x7, UR5 ;  /* 0x000000073f287899 */ /* 0x000fd80008011405 */
.L_x_296:
[----:B------:R-:W-:Y:S01]  /*1210*/  LOP3.LUT R0, R18, 0x80, RZ, 0xc0, !PT ;  /* 0x0000008012007812 */ /* 0x000fe200078ec0ff */
[----:B---3--:R-:W3:Y:S01]  /*1220*/  S2UR UR7, SR_CgaCtaId ;  /* 0x00000000000779c3 */ /* 0x008ee20000008800 */
[----:B------:R-:W-:Y:S02]  /*1230*/  UMOV UR6, 0x400 ;  /* 0x0000040000067882 */ /* 0x000fe40000000000 */
[----:B------:R-:W-:-:S06]  /*1240*/  SHF.R.U32.HI R0, RZ, 0x7, R0 ;  /* 0x00000007ff007819 */ /* 0x000fcc0000011600 */
[----:B----4-:R-:W4:Y:S01]  /*1250*/  SHFL.IDX PT, R0, R0, RZ, 0x1f ;  /* 0x00001fff00007589 */ /* 0x010f2200000e0000 */
[----:B---3--:R-:W-:Y:S01]  /*1260*/  ULEA UR6, UR7, UR6, 0x18 ;  /* 0x0000000607067291 */ /* 0x008fe2000f8ec03f */
[----:B----4-:R-:W-:-:S13]  /*1270*/  R2UR UR4, R0 ;  /* 0x00000000000472ca */ /* 0x010fda00000e0000 */
[----:B------:R-:W-:-:S04]  /*1280*/  ULEA.HI UR5, UR4, UR4, URZ, 0x1 ;  /* 0x0000000404057291 */ /* 0x000fc8000f8f083f */
[----:B------:R-:W-:-:S04]  /*1290*/  ULOP3.LUT UR5, UR5, 0x7fffe, URZ, 0xc0, !UPT ;  /* 0x0007fffe05057892 */ /* 0x000fc8000f8ec03f */
[----:B------:R-:W-:-:S03]  /*12a0*/  UIADD3 UR5, UR4, -UR5, URZ ;  /* 0x8000000504057290 */ /* 0x000fc6000fffe03f */
[----:B------:R-:W-:Y:S01]  /*12b0*/  ULDC UR4, c[0x0][0x28c] ;  /* 0x0000a30000047ab9 */ /* 0x000fe20000000800 */
[----:B------:R-:W-:Y:S01]  /*12c0*/  ULEA UR5, UR5, UR6, 0xd ;  /* 0x0000000605057291 */ /* 0x000fe2000f8e683f */
[----:B------:R-:W-:-:S03]  /*12d0*/  ISETP.LT.AND P0, PT, RZ, UR4, PT ;  /* 0x00000004ff007c0c */ /* 0x000fc6000bf01270 */
[----:B------:R-:W-:-:S04]  /*12e0*/  UIADD3 UR5, UR5, 0x100, URZ ;  /* 0x0000010005057890 */ /* 0x000fc8000fffe03f */
[----:B------:R-:W-:-:S04]  /*12f0*/  USHF.R.U32.HI UR5, URZ, 0x4, UR5 ;  /* 0x000000043f057899 */ /* 0x000fc80008011605 */
[----:B------:R-:W-:Y:S02]  /*1300*/  ULOP3.LUT UR41, UR5, 0x3fff, URZ, 0xc0, !UPT ;  /* 0x00003fff05297892 */ /* 0x000fe4000f8ec03f */
[----:B------:R-:W-:Y:S10]  /*1310*/  @P0 BRA `(.L_x_17) ;  /* 0x0000000000400947 */ /* 0x000ff40003800000 */
[----:B------:R-:W-:Y:S01]  /*1320*/  MOV R0, 0x0 ;  /* 0x0000000000007802 */ /* 0x000fe20000000f00 */
[----:B------:R-:W-:Y:S01]  /*1330*/  ULDC.64 UR4, c[0x4][0x68] ;  /* 0x01001a0000047ab9 */ /* 0x000fe20000000a00 */
[----:B------:R-:W-:Y:S01]  /*1340*/  ULDC.64 UR6, c[0x4][0x8] ;  /* 0x0100020000067ab9 */ /* 0x000fe20000000a00 */
[----:B01----:R-:W-:Y:S01]  /*1350*/  IMAD.U32 R4, RZ, RZ, UR4 ;  /* 0x00000004ff047e24 */ /* 0x003fe2000f8e00ff */
[----:B------:R0:W1:Y:S01]  /*1360*/  LDC.64 R14, c[0x4][R0] ;  /* 0x01000000000e7b82 */ /* 0x0000620000000a00 */
[----:B------:R-:W-:Y:S01]  /*1370*/  IMAD.U32 R5, RZ, RZ, UR5 ;  /* 0x00000005ff057e24 */ /* 0x000fe2000f8e00ff */
[----:B------:R-:W-:Y:S01]  /*1380*/  ULDC.64 UR4, c[0x4][0x70] ;  /* 0x01001c0000047ab9 */ /* 0x000fe20000000a00 */
[----:B------:R-:W-:Y:S02]  /*1390*/  IMAD.U32 R10, RZ, RZ, UR6 ;  /* 0x00000006ff0a7e24 */ /* 0x000fe4000f8e00ff */
[----:B------:R-:W-:Y:S02]  /*13a0*/  IMAD.U32 R6, RZ, RZ, UR4 ;  /* 0x00000004ff067e24 */ /* 0x000fe4000f8e00ff */
[----:B------:R-:W-:-:S02]  /*13b0*/  IMAD.U32 R7, RZ, RZ, UR5 ;  /* 0x00000005ff077e24 */ /* 0x000fc4000f8e00ff */
[----:B------:R-:W-:Y:S02]  /*13c0*/  IMAD.U32 R11, RZ, RZ, UR7 ;  /* 0x00000007ff0b7e24 */ /* 0x000fe4000f8e00ff */
[----:B------:R-:W-:Y:S02]  /*13d0*/  IMAD.MOV.U32 R8, RZ, RZ, 0x1e1 ;  /* 0x000001e1ff087424 */ /* 0x000fe400078e00ff */
[----:B------:R-:W-:Y:S02]  /*13e0*/  IMAD.MOV.U32 R12, RZ, RZ, 0x1 ;  /* 0x00000001ff0c7424 */ /* 0x000fe400078e00ff */
[----:B0-----:R-:W-:-:S07]  /*13f0*/  IMAD.MOV.U32 R13, RZ, RZ, RZ ;  /* 0x000000ffff0d7224 */ /* 0x001fce00078e00ff */
[----:B------:R-:W-:-:S07]  /*1400*/  LEPC R20, `(.L_x_17) ;  /* 0x000000001014794e */ /* 0x000fce0000000000 */
[----:B-12--5:R-:W-:Y:S05]  /*1410*/  CALL.ABS.NOINC R14 ;  /* 0x000000000e007343 */ /* 0x026fea0003c00000 */
.L_x_17:
[----:B------:R-:W-:-:S04]  /*1420*/  LOP3.LUT R0, R19, 0x1, RZ, 0xfc, !PT ;  /* 0x0000000113007812 */ /* 0x000fc800078efcff */
[----:B------:R-:W-:-:S13]  /*1430*/  ISETP.NE.AND P0, PT, R0, 0x3, PT ;  /* 0x000000030000780c */ /* 0x000fda0003f05270 */
[----:B------:R-:W-:Y:S05]  /*1440*/  @!P0 BRA `(.L_x_18) ;  /* 0x0000000000048947 */ /* 0x000fea0003800000 */
[----:B------:R-:W-:Y:S01]  /*1450*/  BPT.TRAP 0x1 ;  /* 0x000000040000795c */ /* 0x000fe20000300000 */
.L_x_18:
[----:B------:R-:W3:Y:S01]  /*1460*/  S2UR UR5, SR_CgaCtaId ;  /* 0x00000000000579c3 */ /* 0x000ee20000008800 */
[----:B------:R-:W-:Y:S01]  /*1470*/  UMOV UR4, 0x400 ;  /* 0x0000040000047882 */ /* 0x000fe20000000000 */
[----:B------:R-:W-:Y:S02]  /*1480*/  IMAD.U32 R0, RZ, RZ, UR38 ;  /* 0x00000026ff007e24 */ /* 0x000fe4000f8e00ff */
[----:B------:R-:W-:-:S03]  /*1490*/  IMAD.U32 R3, RZ, RZ, UR39 ;  /* 0x00000027ff037e24 */ /* 0x000fc6000f8e00ff */
[----:B------:R-:W-:Y:S01]  /*14a0*/  SHF.L.U32 R0, R0, 0x1f, RZ ;  /* 0x0000001f00007819 */ /* 0x000fe200000006ff */
[----:B---3--:R-:W-:-:S06]  /*14b0*/  ULEA UR4, UR5, UR4, 0x18 ;  /* 0x0000000405047291 */ /* 0x008fcc000f8ec03f */
[----:B------:R-:W-:-:S04]  /*14c0*/  IMAD.U32 R6, RZ, RZ, UR4 ;  /* 0x00000004ff067e24 */ /* 0x000fc8000f8e00ff */
[----:B------:R-:W-:-:S04]  /*14d0*/  IMAD R3, R3, 0x8, R6 ;  /* 0x0000000803037824 */ /* 0x000fc800078e0206 */
[----:B------:R3:W4:Y:S01]  /*14e0*/  SYNCS.PHASECHK.TRANS64.TRYWAIT P1, [R3+URZ], R0 ;  /* 0x00000000030075a7 */ /* 0x000722000802017f */
[----:B------:R-:W-:Y:S05]  /*14f0*/  @!P0 BRA `(.L_x_19) ;  /* 0x0000000000048947 */ /* 0x000fea0003800000 */
[----:B------:R-:W-:Y:S01]  /*1500*/  BPT.TRAP 0x1 ;  /* 0x000000040000795c */ /* 0x000fe20000300000 */
.L_x_19:
[----:B----4-:R-:W-:Y:S05]  /*1510*/  @P1 BRA `(.L_x_20) ;  /* 0x0000000000081947 */ /* 0x010fea0003800000 */
[----:B------:R-:W4:Y:S02]  /*1520*/  SYNCS.PHASECHK.TRANS64.TRYWAIT P1, [R3+URZ], R0 ;  /* 0x00000000030075a7 */ /* 0x000f24000802017f */
[----:B----4-:R-:W-:Y:S05]  /*1530*/  @!P1 BRA `(.L_x_21) ;  /* 0x0000008800b89947 */ /* 0x010fea0003800000 */
.L_x_20:
[----:B------:R-:W-:-:S04]  /*1540*/  UISETP.LT.AND UP0, UPT, UR40, 0x1, UPT ;  /* 0x000000012800788c */ /* 0x000fc8000bf01270 */
[----:B------:R-:W-:-:S06]  /*1550*/  USEL UR4, UR40, 0x1, UP0 ;  /* 0x0000000128047887 */ /* 0x000fcc0008000000 */
[----:B---34-:R-:W-:Y:S01]  /*1560*/  IMAD.U32 R0, RZ, RZ, UR4 ;  /* 0x00000004ff007e24 */ /* 0x018fe2000f8e00ff */
[----:B------:R-:W-:Y:S05]  /*1570*/  WARPSYNC.ALL ;  /* 0x0000000000007948 */ /* 0x000fea0003800000 */
[----:B------:R-:W-:-:S04]  /*1580*/  IADD3 R0, -R0, UR40, RZ ;  /* 0x0000002800007c10 */ /* 0x000fc8000fffe1ff */
[----:B------:R-:W-:Y:S02]  /*1590*/  ISETP.GE.AND P1, PT, R0, 0x1, PT ;  /* 0x000000010000780c */ /* 0x000fe40003f26270 */
[----:B------:R-:W-:Y:S01]  /*15a0*/  R2UR UR4, R6 ;  /* 0x00000000060472ca */ /* 0x000fe200000e0000 */
[----:B------:R-:W-:Y:S01]  /*15b0*/  WARPGROUP.ARRIVE ;  /* 0x00000000000079c5 */ /* 0x000fe20000000000 */
[----:B------:R-:W-:Y:S01]  /*15c0*/  UMOV UR9, 0x40000040 ;  /* 0x4000004000097882 */ /* 0x000fe20000000000 */
[----:B------:R-:W-:-:S10]  /*15d0*/  UMOV UR11, 0x40000040 ;  /* 0x40000040000b7882 */ /* 0x000fd40000000000 */
[----:B------:R-:W-:-:S04]  /*15e0*/  UIADD3 UR4, UR4, 0x14100, URZ ;  /* 0x0001410004047890 */ /* 0x000fc8000fffe03f */
[----:B------:R-:W-:-:S04]  /*15f0*/  USHF.R.U32.HI UR4, URZ, 0x4, UR4 ;  /* 0x000000043f047899 */ /* 0x000fc80008011604 */
[----:B------:R-:W-:Y:S02]  /*1600*/  ULOP3.LUT UR5, UR4, 0x3fff, URZ, 0xc0, !UPT ;  /* 0x00003fff04057892 */ /* 0x000fe4000f8ec03f */
[----:B------:R-:W-:Y:S02]  /*1610*/  ULOP3.LUT UR4, UR41, 0x10000, URZ, 0xfc, !UPT ;  /* 0x0001000029047892 */ /* 0x000fe4000f8efc3f */
[----:B------:R-:W-:Y:S02]  /*1620*/  ULOP3.LUT UR5, UR5, 0x10000, URZ, 0xfc, !UPT ;  /* 0x0001000005057892 */ /* 0x000fe4000f8efc3f */
[----:B------:R-:W-:Y:S02]  /*1630*/  ULEA UR6, UR39, UR4, 0xa ;  /* 0x0000000427067291 */ /* 0x000fe4000f8e503f */
[----:B------:R-:W-:-:S05]  /*1640*/  ULEA UR7, UR39, UR5, 0xb ;  /* 0x0000000527077291 */ /* 0x000fca000f8e583f */
[----:B------:R-:W-:Y:S02]  /*1650*/  UMOV UR8, UR6 ;  /* 0x0000000600087c82 */ /* 0x000fe40008000000 */
[----:B------:R-:W-:Y:S02]  /*1660*/  UMOV UR10, UR7 ;  /* 0x00000007000a7c82 */ /* 0x000fe40008000000 */
[----:B------:R-:W-:Y:S01]  /*1670*/  IGMMA.64x256x32.S8.S8 R24, gdesc[UR8], RZ, !UPT, gsb0 ;  /* 0x06600000081879f1 */ /* 0x000fe2000c0410ff */
[----:B------:R-:W-:Y:S02]  /*1680*/  UIADD3 UR8, UR6, 0x2, URZ ;  /* 0x0000000206087890 */ /* 0x000fe4000fffe03f */
[----:B------:R-:W-:Y:S01]  /*1690*/  UIADD3 UR10, UR7, 0x2, URZ ;  /* 0x00000002070a7890 */ /* 0x000fe2000fffe03f */
[----:B------:R-:W-:Y:S01]  /*16a0*/  UMOV UR9, 0x40000040 ;  /* 0x4000004000097882 */ /* 0x000fe20000000000 */
[----:B------:R-:W-:Y:S01]  /*16b0*/  UMOV UR11, 0x40000040 ;  /* 0x40000040000b7882 */ /* 0x000fe20000000000 */
[----:B------:R-:W-:-:S02]  /*16c0*/  WARPGROUP.DEPBAR.LE gsb0, 0x0 ;  /* 0x00008000000079c5 */ /* 0x000fc40000010000 */
[----:B------:R-:W-:-:S06]  /*16d0*/  WARPGROUP.ARRIVE ;  /* 0x00000000000079c5 */ /* 0x000fcc0000000000 */
[----:B------:R-:W-:Y:S01]  /*16e0*/  IGMMA.64x256x32.S8.S8 R24, gdesc[UR8], R24, gsb0 ;  /* 0x06600000081879f1 */ /* 0x000fe20008041018 */
[----:B------:R-:W-:Y:S02]  /*16f0*/  UIADD3 UR8, UR6, 0x4, URZ ;  /* 0x0000000406087890 */ /* 0x000fe4000fffe03f */
[----:B------:R-:W-:Y:S01]  /*1700*/  UIADD3 UR10, UR7, 0x4, URZ ;  /* 0x00000004070a7890 */ /* 0x000fe2000fffe03f */
[----:B------:R-:W-:Y:S01]  /*1710*/  UMOV UR9, 0x40000040 ;  /* 0x4000004000097882 */ /* 0x000fe20000000000 */
[----:B------:R-:W-:Y:S01]  /*1720*/  UMOV UR11, 0x40000040 ;  /* 0x40000040000b7882 */ /* 0x000fe20000000000 */
[----:B------:R-:W-:Y:S02]  /*1730*/  WARPGROUP.DEPBAR.LE gsb0, 0x0 ;  /* 0x00008000000079c5 */ /* 0x000fe40000010000 */
        /* <DEDUP_REMOVED lines=8> */
[----:B------:R-:W-:Y:S03]  /*17c0*/  IGMMA.64x256x32.S8.S8 R24, gdesc[UR8], R24, gsb0 ;  /* 0x06600000081879f1 */ /* 0x000fe60008041018 */
[----:B------:R-:W-:Y:S02]  /*17d0*/  WARPGROUP.DEPBAR.LE gsb0, 0x0 ;  /* 0x00008000000079c5 */ /* 0x000fe40000010000 */
[----:B------:R-:W-:Y:S05]  /*17e0*/  @!P1 BRA `(.L_x_22) ;  /* 0x0000000400249947 */ /* 0x000fea0003800000 */
[----:B------:R-:W-:Y:S02]  /*17f0*/  UIADD3 UR6, UR39, 0x1, URZ ;  /* 0x0000000127067890 */ /* 0x000fe4000fffe03f */
[----:B------:R-:W-:Y:S02]  /*1800*/  IMAD.U32 R3, RZ, RZ, UR39 ;  /* 0x00000027ff037e24 */ /* 0x000fe4000f8e00ff */
[----:B------:R-:W-:-:S04]  /*1810*/  UISETP.NE.AND UP0, UPT, UR6, 0x5, UPT ;  /* 0x000000050600788c */ /* 0x000fc8000bf05270 */
[----:B------:R-:W-:Y:S02]  /*1820*/  USEL UR7, URZ, 0x1, UP0 ;  /* 0x000000013f077887 */ /* 0x000fe40008000000 */
[----:B------:R-:W-:Y:S02]  /*1830*/  USEL UR6, UR6, URZ, UP0 ;  /* 0x0000003f06067287 */ /* 0x000fe40008000000 */
[----:B------:R-:W-:-:S06]  /*1840*/  ULOP3.LUT UR7, UR38, UR7, URZ, 0x3c, !UPT ;  /* 0x0000000726077292 */ /* 0x000fcc000f8e3c3f */
[----:B------:R-:W-:-:S07]  /*1850*/  IMAD.U32 R7, RZ, RZ, UR7 ;  /* 0x00000007ff077e24 */ /* 0x000fce000f8e00ff */
.L_x_29:
[----:B------:R-:W-:Y:S05]  /*1860*/  @!P0 BRA `(.L_x_23) ;  /* 0x0000000000048947 */ /* 0x000fea0003800000 */
[----:B------:R-:W-:Y:S01]  /*1870*/  BPT.TRAP 0x1 ;  /* 0x000000040000795c */ /* 0x000fe20000300000 */
.L_x_23:
[----:B------:R-:W3:Y:S01]  /*1880*/  S2UR UR8, SR_CgaCtaId ;  /* 0x00000000000879c3 */ /* 0x000ee20000008800 */
[----:B------:R-:W-:Y:S01]  /*1890*/  UMOV UR7, 0x400 ;  /* 0x0000040000077882 */ /* 0x000fe20000000000 */
[----:B01----:R-:W-:Y:S01]  /*18a0*/  IMAD.U32 R5, RZ, RZ, UR6 ;  /* 0x00000006ff057e24 */ /* 0x003fe2000f8e00ff */
[----:B------:R-:W-:Y:S01]  /*18b0*/  SHF.L.U32 R4, R7, 0x1f, RZ ;  /* 0x0000001f07047819 */ /* 0x000fe200000006ff */
[----:B---3--:R-:W-:-:S06]  /*18c0*/  ULEA UR7, UR8, UR7, 0x18 ;  /* 0x0000000708077291 */ /* 0x008fcc000f8ec03f */
[----:B------:R-:W-:-:S04]  /*18d0*/  IMAD.U32 R6, RZ, RZ, UR7 ;  /* 0x00000007ff067e24 */ /* 0x000fc8000f8e00ff */
[----:B------:R-:W-:-:S04]  /*18e0*/  IMAD R5, R5, 0x8, R6 ;  /* 0x0000000805057824 */ /* 0x000fc800078e0206 */
[----:B------:R0:W1:Y:S01]  /*18f0*/  SYNCS.PHASECHK.TRANS64.TRYWAIT P1, [R5+URZ], R4 ;  /* 0x00000004050075a7 */ /* 0x000062000802017f */
[----:B------:R-:W-:Y:S05]  /*1900*/  @!P0 BRA `(.L_x_24) ;  /* 0x0000000000048947 */ /* 0x000fea0003800000 */
[----:B------:R-:W-:Y:S01]  /*1910*/  BPT.TRAP 0x1 ;  /* 0x000000040000795c */ /* 0x000fe20000300000 */
.L_x_24:
[----:B-1----:R-:W-:Y:S05]  /*1920*/  @P1 BRA `(.L_x_25) ;  /* 0x0000000000081947 */ /* 0x002fea0003800000 */
[----:B------:R-:W1:Y:S02]  /*1930*/  SYNCS.PHASECHK.TRANS64.TRYWAIT P1, [R5+URZ], R4 ;  /* 0x00000004050075a7 */ /* 0x000e64000802017f */
[----:B-1----:R-:W-:Y:S05]  /*1940*/  @!P1 BRA `(.L_x_26) ;  /* 0x0000008400c89947 */ /* 0x002fea0003800000 */
.L_x_25:
[----:B------:R-:W-:Y:S01]  /*1950*/  ULEA UR7, UR6, UR4, 0xa ;  /* 0x0000000406077291 */ /* 0x000fe2000f8e503f */
[----:B------:R-:W-:Y:S01]  /*1960*/  WARPGROUP.ARRIVE ;  /* 0x00000000000079c5 */ /* 0x000fe20000000000 */
[----:B------:R-:W-:Y:S01]  /*1970*/  ULEA UR12, UR6, UR5, 0xb ;  /* 0x00000005060c7291 */ /* 0x000fe2000f8e583f */
[----:B------:R-:W-:Y:S01]  /*1980*/  UMOV UR9, 0x40000040 ;  /* 0x4000004000097882 */ /* 0x000fe20000000000 */
[----:B------:R-:W-:-:S03]  /*1990*/  UMOV UR11, 0x40000040 ;  /* 0x40000040000b7882 */ /* 0x000fc60000000000 */
[----:B------:R-:W-:Y:S02]  /*19a0*/  UMOV UR8, UR7 ;  /* 0x0000000700087c82 */ /* 0x000fe40008000000 */
[----:B------:R-:W-:Y:S02]  /*19b0*/  UMOV UR10, UR12 ;  /* 0x0000000c000a7c82 */ /* 0x000fe40008000000 */
[----:B------:R-:W-:Y:S01]  /*19c0*/  IGMMA.64x256x32.S8.S8 R24, gdesc[UR8], R24, gsb0 ;  /* 0x06600000081879f1 */ /* 0x000fe20008041018 */
        /* <DEDUP_REMOVED lines=23> */
[----:B------:R-:W-:Y:S01]  /*1b40*/  BPT.TRAP 0x1 ;  /* 0x000000040000795c */ /* 0x000fe20000300000 */
.L_x_27:
[----:B------:R-:W-:-:S13]  /*1b50*/  ISETP.NE.AND P1, PT, R23, RZ, PT ;  /* 0x000000ff1700720c */ /* 0x000fda0003f25270 */
[----:B01----:R-:W-:-:S04]  /*1b60*/  @P1 IMAD R4, R3, 0x8, R6 ;  /* 0x0000000803041824 */ /* 0x003fc800078e0206 */
[----:B------:R-:W-:-:S05]  /*1b70*/  @P1 VIADD R5, R4, 0x28 ;  /* 0x0000002804051836 */ /* 0x000fca0000000000 */
[----:B------:R-:W-:-:S04]  /*1b80*/  @P1 PRMT R5, R152, 0x654, R5 ;  /* 0x0000065498051816 */ /* 0x000fc80000000005 */
[----:B------:R0:W-:Y:S01]  /*1b90*/  @P1 SYNCS.ARRIVE.TRANS64.RED.A1T0 RZ, [R5+URZ], RZ ;  /* 0x000000ff05ff19a7 */ /* 0x0001e2000810043f */
[----:B------:R-:W-:-:S13]  /*1ba0*/  ISETP.GT.U32.AND P1, PT, R19, 0x1, PT ;  /* 0x000000011300780c */ /* 0x000fda0003f24070 */
[----:B0-----:R-:W-:Y:S05]  /*1bb0*/  @P1 BRA `(.L_x_28) ;  /* 0x0000000000041947 */ /* 0x001fea0003800000 */
[----:B------:R-:W-:Y:S01]  /*1bc0*/  BPT.TRAP 0x1 ;  /* 0x000000040000795c */ /* 0x000fe20000300000 */
.L_x_28:
[----:B------:R-:W-:Y:S01]  /*1bd0*/  UIADD3 UR6, UR6, 0x1, URZ ;  /* 0x0000000106067890 */ /* 0x000fe2000fffe03f */
[C---:B------:R-:W-:Y:S01]  /*1be0*/  ISETP.GT.AND P2, PT, R0.reuse, 0x1, PT ;  /* 0x000000010000780c */ /* 0x040fe20003f44270 */
[----:B------:R-:W-:Y:S02]  /*1bf0*/  VIADD R3, R3, 0x1 ;  /* 0x0000000103037836 */ /* 0x000fe40000000000 */
[----:B------:R-:W-:Y:S01]  /*1c00*/  UISETP.NE.AND UP0, UPT, UR6, 0x5, UPT ;  /* 0x000000050600788c */ /* 0x000fe2000bf05270 */
[----:B------:R-:W-:Y:S02]  /*1c10*/  VIADD R0, R0, 0xffffffff ;  /* 0xffffffff00007836 */ /* 0x000fe40000000000 */
[C---:B------:R-:W-:Y:S01]  /*1c20*/  ISETP.NE.AND P1, PT, R3.reuse, 0x5, PT ;  /* 0x000000050300780c */ /* 0x040fe20003f25270 */
[----:B------:R-:W-:Y:S02]  /*1c30*/  USEL UR7, URZ, 0x1, UP0 ;  /* 0x000000013f077887 */ /* 0x000fe40008000000 */
[----:B------:R-:W-:Y:S01]  /*1c40*/  USEL UR6, UR6, URZ, UP0 ;  /* 0x0000003f06067287 */ /* 0x000fe20008000000 */
[----:B------:R-:W-:-:S03]  /*1c50*/  SEL R3, R3, RZ, P1 ;  /* 0x000000ff03037207 */ /* 0x000fc60000800000 */
[----:B------:R-:W-:Y:S01]  /*1c60*/  LOP3.LUT R7, R7, UR7, RZ, 0x3c, !PT ;  /* 0x0000000707077c12 */ /* 0x000fe2000f8e3cff */
[----:B------:R-:W-:Y:S07]  /*1c70*/  @P2 BRA `(.L_x_29) ;  /* 0xfffffff800f82947 */ /* 0x000fee000383ffff */
.L_x_22:
[----:B------:R-:W3:Y:S02]  /*1c80*/  LDC R0, c[0x0][0x28c] ;  /* 0x0000a300ff007b82 */ /* 0x000ee40000000800 */
[----:B---3--:R-:W-:-:S13]  /*1c90*/  ISETP.GE.AND P1, PT, R0, 0x1, PT ;  /* 0x000000010000780c */ /* 0x008fda0003f26270 */
[----:B------:R-:W-:Y:S05]  /*1ca0*/  @!P1 BRA `(.L_x_30) ;  /* 0x0000000000509947 */ /* 0x000fea0003800000 */
[----:B------:R-:W-:Y:S05]  /*1cb0*/  @!P0 BRA `(.L_x_31) ;  /* 0x0000000000048947 */ /* 0x000fea0003800000 */
[----:B------:R-:W-:Y:S01]  /*1cc0*/  BPT.TRAP 0x1 ;  /* 0x000000040000795c */ /* 0x000fe20000300000 */
.L_x_31:
[----:B------:R-:W-:Y:S01]  /*1cd0*/  ISETP.NE.AND P0, PT, R23, RZ, PT ;  /* 0x000000ff1700720c */ /* 0x000fe20003f05270 */
[----:B------:R-:W-:Y:S01]  /*1ce0*/  BSSY B0, `(.L_x_32) ;  /* 0x000000e000007945 */ /* 0x000fe20003800000 */
[----:B------:R-:W-:-:S11]  /*1cf0*/  ISETP.GT.U32.AND P1, PT, R19, 0x1, PT ;  /* 0x000000011300780c */ /* 0x000fd60003f24070 */
[----:B------:R-:W-:Y:S05]  /*1d00*/  @!P0 BRA `(.L_x_33) ;  /* 0x00000000002c8947 */ /* 0x000fea0003800000 */
[----:B------:R-:W-:-:S04]  /*1d10*/  UISETP.LT.AND UP0, UPT, UR40, 0x1, UPT ;  /* 0x000000012800788c */ /* 0x000fc8000bf01270 */
[----:B------:R-:W-:-:S04]  /*1d20*/  USEL UR6, UR40, 0x1, UP0 ;  /* 0x0000000128067887 */ /* 0x000fc80008000000 */
[----:B------:R-:W-:-:S04]  /*1d30*/  UIADD3 UR6, UR39, UR40, -UR6 ;  /* 0x0000002827067290 */ /* 0x000fc8000fffe806 */
[----:B------:R-:W-:-:S04]  /*1d40*/  UIMAD.WIDE.U32 UR4, UR6, -0x33333333, URZ ;  /* 0xcccccccd060478a5 */ /* 0x000fc8000f8e003f */
[----:B------:R-:W-:-:S04]  /*1d50*/  USHF.R.U32.HI UR4, URZ, 0x2, UR5 ;  /* 0x000000023f047899 */ /* 0x000fc80008011605 */
[----:B------:R-:W-:-:S06]  /*1d60*/  UIMAD UR6, UR4, -0x5, UR6 ;  /* 0xfffffffb040678a4 */ /* 0x000fcc000f8e0206 */
[----:B------:R-:W-:-:S04]  /*1d70*/  IMAD.U32 R3, RZ, RZ, UR6 ;  /* 0x00000006ff037e24 */ /* 0x000fc8000f8e00ff */
[----:B------:R-:W-:-:S04]  /*1d80*/  IMAD R0, R3, 0x8, R6 ;  /* 0x0000000803007824 */ /* 0x000fc800078e0206 */
[----:B------:R-:W-:-:S05]  /*1d90*/  VIADD R3, R0, 0x28 ;  /* 0x0000002800037836 */ /* 0x000fca0000000000 */
[----:B------:R-:W-:-:S04]  /*1da0*/  PRMT R3, R152, 0x654, R3 ;  /* 0x0000065498037816 */ /* 0x000fc80000000003 */
[----:B------:R3:W-:Y:S03]  /*1db0*/  SYNCS.ARRIVE.TRANS64.RED.A1T0 RZ, [R3+URZ], RZ ;  /* 0x000000ff03ff79a7 */ /* 0x0007e6000810043f */
.L_x_33:
[----:B------:R-:W-:Y:S05]  /*1dc0*/  BSYNC B0 ;  /* 0x0000000000007941 */ /* 0x000fea0003800000 */
.L_x_32:
[----:B------:R-:W-:Y:S05]  /*1dd0*/  @P1 BRA `(.L_x_30) ;  /* 0x0000000000041947 */ /* 0x000fea0003800000 */
[----:B------:R-:W-:Y:S01]  /*1de0*/  BPT.TRAP 0x1 ;  /* 0x000000040000795c */ /* 0x000fe20000300000 */
.L_x_30:
[----:B------:R-:W4:Y:S01]  /*1df0*/  LDC R9, c[0x0][0x288] ;  /* 0x0000a200ff097b82 */ /* 0x000f220000000800 */
[--C-:B------:R-:W-:Y:S01]  /*1e00*/  SHF.R.U32.HI R0, RZ, 0x2, R18.reuse ;  /* 0x00000002ff007819 */ /* 0x100fe20000011612 */
[----:B------:R-:W-:Y:S01]  /*1e10*/  UIADD3 UR39, UR40, UR39, URZ ;  /* 0x0000002728277290 */ /* 0x000fe2000fffe03f */
[----:B01----:R-:W-:Y:S01]  /*1e20*/  SHF.R.U32.HI R5, RZ, 0x7, R18 ;  /* 0x00000007ff057819 */ /* 0x003fe20000011612 */
[----:B------:R-:W-:Y:S01]  /*1e30*/  ULDC UR7, c[0x0][0x284] ;  /* 0x0000a10000077ab9 */ /* 0x000fe20000000800 */
[----:B------:R-:W-:Y:S01]  /*1e40*/  LOP3.LUT R4, R18, 0x60, RZ, 0xc0, !PT ;  /* 0x0000006012047812 */ /* 0x000fe200078ec0ff */
[----:B------:R-:W-:Y:S01]  /*1e50*/  UISETP.GT.U32.AND UP0, UPT, UR39, 0x4, UPT ;  /* 0x000000042700788c */ /* 0x000fe2000bf04070 */
[----:B---3--:R-:W-:Y:S01]  /*1e60*/  LOP3.LUT R3, R0, 0x7, RZ, 0xc0, !PT ;  /* 0x0000000700037812 */ /* 0x008fe200078ec0ff */
[----:B------:R-:W-:Y:S01]  /*1e70*/  UISETP.GE.U32.AND UP1, UPT, UR40, 0x5, UPT ;  /* 0x000000052800788c */ /* 0x000fe2000bf26070 */
[----:B------:R-:W-:Y:S01]  /*1e80*/  LOP3.LUT R0, R5, 0x1, RZ, 0xc0, !PT ;  /* 0x0000000105007812 */ /* 0x000fe200078ec0ff */
[----:B------:R-:W-:Y:S01]  /*1e90*/  UISETP.LT.U32.AND UP0, UPT, UR40, 0x5, UP0 ;  /* 0x000000052800788c */ /* 0x000fe20008701070 */
[----:B------:R-:W-:Y:S01]  /*1ea0*/  SHF.R.U32.HI R6, RZ, 0x1, R4 ;  /* 0x00000001ff067819 */ /* 0x000fe20000011604 */
[----:B------:R-:W-:Y:S01]  /*1eb0*/  IMAD.SHL.U32 R4, R18, 0x2, RZ ;  /* 0x0000000212047824 */ /* 0x000fe200078e00ff */
[----:B------:R-:W-:Y:S01]  /*1ec0*/  SHF.R.S32.HI R14, RZ, 0x1f, R22 ;  /* 0x0000001fff0e7819 */ /* 0x000fe20000011416 */
[----:B------:R-:W-:Y:S01]  /*1ed0*/  IMAD.SHL.U32 R8, R0, 0x40, RZ ;  /* 0x0000004000087824 */ /* 0x000fe200078e00ff */
[--C-:B------:R-:W-:Y:S01]  /*1ee0*/  IADD3 R5, RZ, -R6, -R3.reuse ;  /* 0x80000006ff057210 */ /* 0x100fe20007ffe803 */
[----:B------:R-:W-:Y:S01]  /*1ef0*/  ULDC.64 UR8, c[0x0][0x5d0] ;  /* 0x0001740000087ab9 */ /* 0x000fe20000000a00 */
[----:B------:R-:W-:Y:S01]  /*1f00*/  LOP3.LUT R4, R4, 0x6, RZ, 0xc0, !PT ;  /* 0x0000000604047812 */ /* 0x000fe200078ec0ff */
[----:B------:R-:W-:Y:S01]  /*1f10*/  UIMAD.WIDE.U32 UR4, UR39, -0x33333333, URZ ;  /* 0xcccccccd270478a5 */ /* 0x000fe2000f8e003f */
[----:B------:R-:W-:Y:S01]  /*1f20*/  LOP3.LUT R3, R8, 0x40, R3, 0xe2, !PT ;  /* 0x0000004008037812 */ /* 0x000fe200078ee203 */
[----:B------:R-:W-:Y:S01]  /*1f30*/  IMAD R7, R0, -0x40, R5 ;  /* 0xffffffc000077824 */ /* 0x000fe200078e0205 */
[----:B------:R-:W-:Y:S01]  /*1f40*/  LOP3.LUT R0, R18, 0x3, RZ, 0xc0, !PT ;  /* 0x0000000312007812 */ /* 0x000fe200078ec0ff */
[----:B------:R-:W-:Y:S01]  /*1f50*/  USEL UR6, URZ, 0x1, !UP0 ;  /* 0x000000013f067887 */ /* 0x000fe2000c000000 */
[----:B------:R-:W-:Y:S01]  /*1f60*/  PRMT R8, R4, 0x6540, R153 ;  /* 0x0000654004087816 */ /* 0x000fe20000000099 */
[----:B------:R-:W-:Y:S01]  /*1f70*/  IMAD.SHL.U32 R153, R153, 0x100, RZ ;  /* 0x0000010099997824 */ /* 0x000fe200078e00ff */
[----:B------:R-:W-:Y:S01]  /*1f80*/  USHF.R.U32.HI UR4, URZ, 0x2, UR5 ;  /* 0x000000023f047899 */ /* 0x000fe20008011605 */
[----:B----4-:R-:W-:Y:S01]  /*1f90*/  IMAD R12, R0, -0x2, R9 ;  /* 0xfffffffe000c7824 */ /* 0x010fe200078e0209 */
[----:B------:R-:W-:Y:S01]  /*1fa0*/  ULOP3.LUT UR38, UR38, UR6, URZ, 0x3c, !UPT ;  /* 0x0000000626267292 */ /* 0x000fe2000f8e3c3f */
[----:B------:R-:W-:Y:S01]  /*1fb0*/  IMAD.SHL.U32 R0, R154, 0x80, RZ ;  /* 0x000000809a007824 */ /* 0x000fe200078e00ff */
[----:B------:R-:W-:Y:S01]  /*1fc0*/  ISETP.GE.AND P0, PT, R153, R9, PT ;  /* 0x000000099900720c */ /* 0x000fe20003f06270 */
[----:B------:R-:W-:Y:S01]  /*1fd0*/  IMAD R5, R14, UR8, RZ ;  /* 0x000000080e057c24 */ /* 0x000fe2000f8e02ff */
[--C-:B------:R-:W-:Y:S01]  /*1fe0*/  SHF.R.S32.HI R9, RZ, 0x1f, R8.reuse ;  /* 0x0000001fff097819 */ /* 0x100fe20000011408 */
[----:B------:R-:W-:Y:S01]  /*1ff0*/  IMAD.WIDE R10, R154, 0x80, RZ ;  /* 0x000000809a0a7825 */ /* 0x000fe200078e02ff */
[C---:B------:R-:W-:Y:S01]  /*2000*/  ISETP.GE.OR P0, PT, R0.reuse, UR7, P0 ;  /* 0x0000000700007c0c */ /* 0x040fe20008706670 */
[----:B------:R-:W-:Y:S01]  /*2010*/  UIMAD UR39, UR4, -0x5, UR39 ;  /* 0xfffffffb042778a4 */ /* 0x000fe2000f8e0227 */
[----:B------:R-:W-:Y:S01]  /*2020*/  IADD3 R162, -R0, UR7, R7 ;  /* 0x0000000700a27c10 */ /* 0x000fe2000fffe107 */
[C---:B------:R-:W-:Y:S01]  /*2030*/  IMAD R13, R22.reuse, UR9, R5 ;  /* 0x00000009160d7c24 */ /* 0x040fe2000f8e0205 */
[----:B------:R-:W-:Y:S01]  /*2040*/  @UP1 ULOP3.LUT UR38, UR38, 0x1, UR4, 0x78, !UPT ;  /* 0x0000000126261892 */ /* 0x000fe2000f8e7804 */
[----:B------:R-:W-:Y:S01]  /*2050*/  IMAD.WIDE.U32 R4, R22, UR8, R8 ;  /* 0x0000000816047c25 */ /* 0x000fe2000f8e0008 */
[----:B------:R-:W-:-:S03]  /*2060*/  LOP3.LUT R163, R10, R3, R6, 0xfe, !PT ;  /* 0x000000030aa37212 */ /* 0x000fc600078efe06 */
[----:B------:R-:W-:Y:S02]  /*2070*/  IMAD.IADD R5, R5, 0x1, R13 ;  /* 0x0000000105057824 */ /* 0x000fe400078e020d */
[----:B------:R-:W-:Y:S02]  /*2080*/  IMAD.IADD R0, R12, 0x1, -R153 ;  /* 0x000000010c007824 */ /* 0x000fe400078e0a99 */
[----:B------:R-:W-:Y:S01]  /*2090*/  IMAD.MOV.U32 R154, RZ, RZ, -0x1 ;  /* 0xffffffffff9a7424 */ /* 0x000fe200078e00ff */
[----:B------:R-:W-:Y:S06]  /*20a0*/  @P0 BRA `(.L_x_34) ;  /* 0x0000006000a00947 */ /* 0x000fec0003800000 */
[----:B------:R-:W0:Y:S01]  /*20b0*/  LDC.64 R12, c[0x0][0x5c8] ;  /* 0x00017200ff0c7b82 */ /* 0x000e220000000a00 */
[----:B------:R-:W-:Y:S01]  /*20c0*/  ULDC.64 UR4, c[0x0][0x5c0] ;  /* 0x0001700000047ab9 */ /* 0x000fe20000000a00 */
[----:B------:R-:W-:Y:S01]  /*20d0*/  BSSY B0, `(.L_x_34) ;  /* 0x0000625000007945 */ /* 0x000fe20003800000 */
[-C--:B0-----:R-:W-:Y:S02]  /*20e0*/  IMAD R6, R11, R12.reuse, RZ ;  /* 0x0000000c0b067224 */ /* 0x081fe400078e02ff */
[----:B------:R-:W-:-:S04]  /*20f0*/  IMAD.WIDE.U32 R4, R163, R12, R4 ;  /* 0x0000000ca3047225 */ /* 0x000fc800078e0004 */
[----:B------:R-:W-:Y:S01]  /*2100*/  IMAD R3, R163, R13, R6 ;  /* 0x0000000da3037224 */ /* 0x000fe200078e0206 */
[----:B------:R-:W-:-:S03]  /*2110*/  IADD3 R4, P0, R4, UR4, RZ ;  /* 0x0000000404047c10 */ /* 0x000fc6000ff1e0ff */
[----:B------:R-:W-:Y:S01]  /*2120*/  IMAD.IADD R3, R5, 0x1, R3 ;  /* 0x0000000105037824 */ /* 0x000fe200078e0203 */
[----:B------:R-:W-:-:S04]  /*2130*/  LEA R6, P1, R12, R4, 0x3 ;  /* 0x000000040c067211 */ /* 0x000fc800078218ff */
[----:B------:R-:W-:Y:S02]  /*2140*/  IADD3.X R5, R3, UR5, RZ, P0, !PT ;  /* 0x0000000503057c10 */ /* 0x000fe400087fe4ff */
[----:B-----5:R-:W-:Y:S02]  /*2150*/  ISETP.NE.AND P0, PT, R156, RZ, PT ;  /* 0x000000ff9c00720c */ /* 0x020fe40003f05270 */
[----:B------:R-:W-:-:S11]  /*2160*/  LEA.HI.X R7, R12, R5, R13, 0x3, P1 ;  /* 0x000000050c077211 */ /* 0x000fd600008f1c0d */
[----:B------:R-:W-:Y:S05]  /*2170*/  @!P0 BRA `(.L_x_35) ;  /* 0x0000004800608947 */ /* 0x000fea0003800000 */
[----:B------:R-:W0:Y:S01]  /*2180*/  LDC.64 R158, c[0x0][0x5b0] ;  /* 0x00016c00ff9e7b82 */ /* 0x000e220000000a00 */
[----:B------:R-:W-:Y:S01]  /*2190*/  ULDC.64 UR4, c[0x0][0x5b8] ;  /* 0x00016e0000047ab9 */ /* 0x000fe20000000a00 */
[----:B------:R-:W-:Y:S01]  /*21a0*/  ISETP.GE.AND P1, PT, R162, 0x1, PT ;  /* 0x00000001a200780c */ /* 0x000fe20003f26270 */
[----:B------:R-:W-:Y:S01]  /*21b0*/  IMAD R3, R14, UR4, RZ ;  /* 0x000000040e037c24 */ /* 0x000fe2000f8e02ff */
[----:B------:R-:W-:Y:S01]  /*21c0*/  BSSY B1, `(.L_x_36) ;  /* 0x000000e000017945 */ /* 0x000fe20003800000 */
[----:B------:R-:W-:Y:S01]  /*21d0*/  IMAD.WIDE.U32 R20, R22, UR4, R8 ;  /* 0x0000000416147c25 */ /* 0x000fe2000f8e0008 */
[----:B------:R-:W-:Y:S02]  /*21e0*/  ISETP.LT.OR P5, PT, R0, 0x1, !P1 ;  /* 0x000000010000780c */ /* 0x000fe40004fa1670 */
[----:B------:R-:W1:Y:S01]  /*21f0*/  LDC.64 R160, c[0x0][0x5a8] ;  /* 0x00016a00ffa07b82 */ /* 0x000e620000000a00 */
[----:B------:R-:W-:Y:S02]  /*2200*/  IMAD R3, R22, UR5, R3 ;  /* 0x0000000516037c24 */ /* 0x000fe4000f8e0203 */
[----:B------:R-:W-:-:S02]  /*2210*/  IMAD.MOV.U32 R14, RZ, RZ, R20 ;  /* 0x000000ffff0e7224 */ /* 0x000fc400078e0014 */
[----:B------:R-:W-:Y:S02]  /*2220*/  IMAD.IADD R15, R21, 0x1, R3 ;  /* 0x00000001150f7824 */ /* 0x000fe400078e0203 */
[-C--:B0-----:R-:W-:Y:S02]  /*2230*/  IMAD R10, R11, R158.reuse, RZ ;  /* 0x0000009e0b0a7224 */ /* 0x081fe400078e02ff */
[----:B------:R-:W-:-:S04]  /*2240*/  IMAD.WIDE.U32 R8, R163, R158, R14 ;  /* 0x0000009ea3087225 */ /* 0x000fc800078e000e */
[----:B------:R-:W-:Y:S01]  /*2250*/  IMAD R13, R163, R159, R10 ;  /* 0x0000009fa30d7224 */ /* 0x000fe200078e020a */
[----:B-1----:R-:W-:-:S04]  /*2260*/  IADD3 R8, P0, R8, R160, RZ ;  /* 0x000000a008087210 */ /* 0x002fc80007f1e0ff */
[----:B------:R-:W-:Y:S01]  /*2270*/  IADD3.X R9, R161, R9, R13, P0, !PT ;  /* 0x00000009a1097210 */ /* 0x000fe200007fe40d */
[----:B------:R-:W-:Y:S08]  /*2280*/  @P5 BRA `(.L_x_37) ;  /* 0x0000000000045947 */ /* 0x000ff00003800000 */
[----:B--2---:R0:W5:Y:S02]  /*2290*/  LDG.E.U8 R157, desc[UR36][R8.64] ;  /* 0x00000024089d7981 */ /* 0x004164000c1e1100 */
.L_x_37:
[----:B------:R-:W-:Y:S05]  /*22a0*/  BSYNC B1 ;  /* 0x0000000000017941 */ /* 0x000fea0003800000 */
.L_x_36:
[----:B-----5:R-:W-:Y:S01]  /*22b0*/  LOP3.LUT R3, R157, 0xffff, RZ, 0xc0, !PT ;  /* 0x0000ffff9d037812 */ /* 0x020fe200078ec0ff */
[----:B------:R-:W-:Y:S01]  /*22c0*/  IMAD.SHL.U32 R10, R158, 0x8, RZ ;  /* 0x000000089e0a7824 */ /* 0x000fe200078e00ff */
[----:B------:R-:W-:Y:S01]  /*22d0*/  ISETP.LT.OR P2, PT, R0, 0x2, !P1 ;  /* 0x000000020000780c */ /* 0x000fe20004f41670 */
[----:B------:R-:W-:Y:S01]  /*22e0*/  BSSY B1, `(.L_x_38) ;  /* 0x000000e000017945 */ /* 0x000fe20003800000 */
[----:B------:R-:W-:Y:S02]  /*22f0*/  PRMT R3, R3, 0x8880, RZ ;  /* 0x0000888003037816 */ /* 0x000fe400000000ff */
[----:B------:R-:W-:Y:S02]  /*2300*/  SHF.L.U64.HI R11, R158, 0x3, R159 ;  /* 0x000000039e0b7819 */ /* 0x000fe4000001029f */
[----:B------:R-:W-:Y:S01]  /*2310*/  ISETP.GE.AND P0, PT, R162, 0x9, PT ;  /* 0x00000009a200780c */ /* 0x000fe20003f06270 */
[----:B------:R-:W-:Y:S02]  /*2320*/  IMAD R12, R3, R156, RZ ;  /* 0x0000009c030c7224 */ /* 0x000fe400078e02ff */
[----:B------:R-:W-:-:S04]  /*2330*/  IMAD.WIDE.U32 R10, R163, R158, R10 ;  /* 0x0000009ea30a7225 */ /* 0x000fc800078e000a */
[----:B------:R-:W-:Y:S01]  /*2340*/  @!P5 IMAD R3, R24, R155, R12 ;  /* 0x0000009b1803d224 */ /* 0x000fe200078e020c */
[----:B------:R-:W-:Y:S01]  /*2350*/  IADD3 R10, P3, P4, R20, R160, R10 ;  /* 0x000000a0140a7210 */ /* 0x000fe20007c7e00a */
[----:B------:R-:W-:-:S03]  /*2360*/  IMAD.IADD R13, R13, 0x1, R11 ;  /* 0x000000010d0d7824 */ /* 0x000fc600078e020b */
[----:B------:R1:W-:Y:S01]  /*2370*/  @!P5 STG.E.U8 desc[UR36][R4.64], R3 ;  /* 0x000000030400d986 */ /* 0x0003e2000c101124 */
[----:B------:R-:W-:Y:S08]  /*2380*/  @P2 BRA `(.L_x_39) ;  /* 0x00000000000c2947 */ /* 0x000ff00003800000 */
[----:B--2---:R-:W1:Y:S02]  /*2390*/  LDG.E.U8 R157, desc[UR36][R8.64+0x1] ;  /* 0x00000124089d7981 */ /* 0x004e64000c1e1100 */
[----:B-1----:R-:W-:-:S05]  /*23a0*/  PRMT R3, R157, 0x8880, RZ ;  /* 0x000088809d037816 */ /* 0x002fca00000000ff */
[----:B------:R-:W-:-:S07]  /*23b0*/  IMAD R12, R3, R156, RZ ;  /* 0x0000009c030c7224 */ /* 0x000fce00078e02ff */
.L_x_39:
[----:B------:R-:W-:Y:S05]  /*23c0*/  BSYNC B1 ;  /* 0x0000000000017941 */ /* 0x000fea0003800000 */
.L_x_38:
[C---:B------:R-:W-:Y:S01]  /*23d0*/  ISETP.LT.OR P5, PT, R0.reuse, 0x1, !P0 ;  /* 0x000000010000780c */ /* 0x040fe200047a1670 */
[----:B------:R-:W-:Y:S01]  /*23e0*/  @!P2 IMAD R25, R25, R155, R12 ;  /* 0x0000009b1919a224 */ /* 0x000fe200078e020c */
[----:B------:R-:W-:Y:S01]  /*23f0*/  BSSY B1, `(.L_x_40) ;  /* 0x000000a000017945 */ /* 0x000fe20003800000 */
[----:B------:R-:W-:Y:S02]  /*2400*/  IADD3.X R11, R15, R161, R13, P3, P4 ;  /* 0x000000a10f0b7210 */ /* 0x000fe40001fe840d */
[C---:B------:R-:W-:Y:S01]  /*2410*/  ISETP.LT.OR P3, PT, R0.reuse, 0x2, !P0 ;  /* 0x000000020000780c */ /* 0x040fe20004761670 */
[----:B------:R3:W-:Y:S01]  /*2420*/  @!P2 STG.E.U8 desc[UR36][R4.64+0x1], R25 ;  /* 0x000001190400a986 */ /* 0x0007e2000c101124 */
[C---:B------:R-:W-:Y:S02]  /*2430*/  ISETP.LT.OR P4, PT, R0.reuse, 0x9, !P1 ;  /* 0x000000090000780c */ /* 0x040fe40004f81670 */
[----:B------:R-:W-:-:S04]  /*2440*/  ISETP.LT.OR P2, PT, R0, 0xa, !P1 ;  /* 0x0000000a0000780c */ /* 0x000fc80004f41670 */
[----:B------:R-:W-:Y:S09]  /*2450*/  @P5 BRA `(.L_x_41) ;  /* 0x00000000000c5947 */ /* 0x000ff20003800000 */
[----:B--2---:R-:W1:Y:S02]  /*2460*/  LDG.E.U8 R157, desc[UR36][R10.64] ;  /* 0x000000240a9d7981 */ /* 0x004e64000c1e1100 */
[----:B-1----:R-:W-:-:S05]  /*2470*/  PRMT R3, R157, 0x8880, RZ ;  /* 0x000088809d037816 */ /* 0x002fca00000000ff */
[----:B------:R-:W-:-:S07]  /*2480*/  IMAD R12, R3, R156, RZ ;  /* 0x0000009c030c7224 */ /* 0x000fce00078e02ff */
.L_x_41:
[----:B------:R-:W-:Y:S05]  /*2490*/  BSYNC B1 ;  /* 0x0000000000017941 */ /* 0x000fea0003800000 */
.L_x_40:
[----:B-1----:R-:W-:Y:S01]  /*24a0*/  @!P5 IMAD R3, R26, R155, R12 ;  /* 0x0000009b1a03d224 */ /* 0x002fe200078e020c */
[----:B------:R-:W-:Y:S04]  /*24b0*/  BSSY B1, `(.L_x_42) ;  /* 0x0000006000017945 */ /* 0x000fe80003800000 */
[----:B------:R1:W-:Y:S01]  /*24c0*/  @!P5 STG.E.U8 desc[UR36][R6.64], R3 ;  /* 0x000000030600d986 */ /* 0x0003e2000c101124 */
[----:B------:R-:W-:Y:S05]  /*24d0*/  @P3 BRA `(.L_x_43) ;  /* 0x00000000000c3947 */ /* 0x000fea0003800000 */
[----:B--2---:R-:W1:Y:S02]  /*24e0*/  LDG.E.U8 R157, desc[UR36][R10.64+0x1] ;  /* 0x000001240a9d7981 */ /* 0x004e64000c1e1100 */
[----:B-1----:R-:W-:-:S05]  /*24f0*/  PRMT R3, R157, 0x8880, RZ ;  /* 0x000088809d037816 */ /* 0x002fca00000000ff */
[----:B------:R-:W-:-:S07]  /*2500*/  IMAD R12, R3, R156, RZ ;  /* 0x0000009c030c7224 */ /* 0x000fce00078e02ff */
.L_x_43:
[----:B------:R-:W-:Y:S05]  /*2510*/  BSYNC B1 ;  /* 0x0000000000017941 */ /* 0x000fea0003800000 */
.L_x_42:
[----:B------:R-:W-:Y:S01]  /*2520*/  @!P3 IMAD R27, R27, R155, R12 ;  /* 0x0000009b1b1bb224 */ /* 0x000fe200078e020c */
[----:B------:R-:W-:Y:S04]  /*2530*/  BSSY B1, `(.L_x_44) ;  /* 0x0000006000017945 */ /* 0x000fe80003800000 */
[----:B------:R4:W-:Y:S01]  /*2540*/  @!P3 STG.E.U8 desc[UR36][R6.64+0x1], R27 ;  /* 0x0000011b0600b986 */ /* 0x0009e2000c101124 */
[----:B------:R-:W-:Y:S05]  /*2550*/  @P4 BRA `(.L_x_45) ;  /* 0x00000000000c4947 */ /* 0x000fea0003800000 */
[----:B--2---:R-:W1:Y:S02]  /*2560*/  LDG.E.U8 R157, desc[UR36][R8.64+0x8] ;  /* 0x00000824089d7981 */ /* 0x004e64000c1e1100 */
[----:B-1----:R-:W-:-:S05]  /*2570*/  PRMT R3, R157, 0x8880, RZ ;  /* 0x000088809d037816 */ /* 0x002fca00000000ff */
[----:B------:R-:W-:-:S07]  /*2580*/  IMAD R12, R3, R156, RZ ;  /* 0x0000009c030c7224 */ /* 0x000fce00078e02ff */
.L_x_45:
[----:B------:R-:W-:Y:S05]  /*2590*/  BSYNC B1 ;  /* 0x0000000000017941 */ /* 0x000fea0003800000 */
.L_x_44:
[----:B-1----:R-:W-:Y:S01]  /*25a0*/  @!P4 IMAD R3, R28, R155, R12 ;  /* 0x0000009b1c03c224 */ /* 0x002fe200078e020c */
[----:B------:R-:W-:Y:S04]  /*25b0*/  BSSY B1, `(.L_x_46) ;  /* 0x0000006000017945 */ /* 0x000fe80003800000 */
[----:B------:R1:W-:Y:S01]  /*25c0*/  @!P4 STG.E.U8 desc[UR36][R4.64+0x8], R3 ;  /* 0x000008030400c986 */ /* 0x0003e2000c101124 */
[----:B------:R-:W-:Y:S05]  /*25d0*/  @P2 BRA `(.L_x_47) ;  /* 0x00000000000c2947 */ /* 0x000fea0003800000 */
[----:B--2---:R-:W1:Y:S02]  /*25e0*/  LDG.E.U8 R157, desc[UR36][R8.64+0x9] ;  /* 0x00000924089d7981 */ /* 0x004e64000c1e1100 */
[----:B-1----:R-:W-:-:S05]  /*25f0*/  PRMT R3, R157, 0x8880, RZ ;  /* 0x000088809d037816 */ /* 0x002fca00000000ff */
[----:B------:R-:W-:-:S07]  /*2600*/  IMAD R12, R3, R156, RZ ;  /* 0x0000009c030c7224 */ /* 0x000fce00078e02ff */
.L_x_47:
[----:B------:R-:W-:Y:S05]  /*2610*/  BSYNC B1 ;  /* 0x0000000000017941 */ /* 0x000fea0003800000 */
.L_x_46:
[C---:B------:R-:W-:Y:S01]  /*2620*/  ISETP.LT.OR P4, PT, R0.reuse, 0x9, !P0 ;  /* 0x000000090000780c */ /* 0x040fe20004781670 */
[----:B------:R-:W-:Y:S01]  /*2630*/  @!P2 IMAD R29, R29, R155, R12 ;  /* 0x0000009b1d1da224 */ /* 0x000fe200078e020c */
[----:B------:R-:W-:Y:S01]  /*2640*/  BSSY B1, `(.L_x_48) ;  /* 0x0000009000017945 */ /* 0x000fe20003800000 */
[C---:B------:R-:W-:Y:S02]  /*2650*/  ISETP.LT.OR P3, PT, R0.reuse, 0xa, !P0 ;  /* 0x0000000a0000780c */ /* 0x040fe40004761670 */
[C---:B------:R-:W-:Y:S01]  /*2660*/  ISETP.LT.OR P5, PT, R0.reuse, 0x11, !P1 ;  /* 0x000000110000780c */ /* 0x040fe20004fa1670 */
[----:B------:R0:W-:Y:S01]  /*2670*/  @!P2 STG.E.U8 desc[UR36][R4.64+0x9], R29 ;  /* 0x0000091d0400a986 */ /* 0x0001e2000c101124 */
[----:B------:R-:W-:-:S06]  /*2680*/  ISETP.LT.OR P2, PT, R0, 0x12, !P1 ;  /* 0x000000120000780c */ /* 0x000fcc0004f41670 */
[----:B------:R-:W-:Y:S07]  /*2690*/  @P4 BRA `(.L_x_49) ;  /* 0x00000000000c4947 */ /* 0x000fee0003800000 */
[----:B--2---:R-:W1:Y:S02]  /*26a0*/  LDG.E.U8 R157, desc[UR36][R10.64+0x8] ;  /* 0x000008240a9d7981 */ /* 0x004e64000c1e1100 */
[----:B-1----:R-:W-:-:S05]  /*26b0*/  PRMT R3, R157, 0x8880, RZ ;  /* 0x000088809d037816 */ /* 0x002fca00000000ff */
[----:B------:R-:W-:-:S07]  /*26c0*/  IMAD R12, R3, R156, RZ ;  /* 0x0000009c030c7224 */ /* 0x000fce00078e02ff */
.L_x_49:
[----:B------:R-:W-:Y:S05]  /*26d0*/  BSYNC B1 ;  /* 0x0000000000017941 */ /* 0x000fea0003800000 */
.L_x_48:
[----:B-1----:R-:W-:Y:S01]  /*26e0*/  @!P4 IMAD R3, R30, R155, R12 ;  /* 0x0000009b1e03c224 */ /* 0x002fe200078e020c */
[----:B------:R-:W-:Y:S04]  /*26f0*/  BSSY B1, `(.L_x_50) ;  /* 0x0000006000017945 */ /* 0x000fe80003800000 */
[----:B------:R1:W-:Y:S01]  /*2700*/  @!P4 STG.E.U8 desc[UR36][R6.64+0x8], R3 ;  /* 0x000008030600c986 */ /* 0x0003e2000c101124 */
[----:B------:R-:W-:Y:S05]  /*2710*/  @P3 BRA `(.L_x_51) ;  /* 0x00000000000c3947 */ /* 0x000fea0003800000 */
[----:B--2---:R-:W1:Y:S02]  /*2720*/  LDG.E.U8 R157, desc[UR36][R10.64+0x9] ;  /* 0x000009240a9d7981 */ /* 0x004e64000c1e1100 */
[----:B-1----:R-:W-:-:S05]  /*2730*/  PRMT R3, R157, 0x8880, RZ ;  /* 0x000088809d037816 */ /* 0x002fca00000000ff */
[----:B------:R-:W-:-:S07]  /*2740*/  IMAD R12, R3, R156, RZ ;  /* 0x0000009c030c7224 */ /* 0x000fce00078e02ff */
.L_x_51:
[----:B------:R-:W-:Y:S05]  /*2750*/  BSYNC B1 ;  /* 0x0000000000017941 */ /* 0x000fea0003800000 */
.L_x_50:
[----:B------:R-:W-:Y:S01]  /*2760*/  @!P3 IMAD R31, R31, R155, R12 ;  /* 0x0000009b1f1fb224 */ /* 0x000fe200078e020c */
[----:B------:R-:W-:Y:S04]  /*2770*/  BSSY B1, `(.L_x_52) ;  /* 0x0000006000017945 */ /* 0x000fe80003800000 */
[----:B------:R0:W-:Y:S01]  /*2780*/  @!P3 STG.E.U8 desc[UR36][R6.64+0x9], R31 ;  /* 0x0000091f0600b986 */ /* 0x0001e2000c101124 */
[----:B------:R-:W-:Y:S05]  /*2790*/  @P5 BRA `(.L_x_53) ;  /* 0x00000000000c5947 */ /* 0x000fea0003800000 */
[----:B--2---:R-:W1:Y:S02]  /*27a0*/  LDG.E.U8 R157, desc[UR36][R8.64+0x10] ;  /* 0x00001024089d7981 */ /* 0x004e64000c1e1100 */
[----:B-1----:R-:W-:-:S05]  /*27b0*/  PRMT R3, R157, 0x8880, RZ ;  /* 0x000088809d037816 */ /* 0x002fca00000000ff */
[----:B------:R-:W-:-:S07]  /*27c0*/  IMAD R12, R3, R156, RZ ;  /* 0x0000009c030c7224 */ /* 0x000fce00078e02ff */
.L_x_53:
[----:B------:R-:W-:Y:S05]  /*27d0*/  BSYNC B1 ;  /* 0x0000000000017941 */ /* 0x000fea0003800000 */
.L_x_52:
[----:B-1----:R-:W-:Y:S01]  /*27e0*/  @!P5 IMAD R3, R32, R155, R12 ;  /* 0x0000009b2003d224 */ /* 0x002fe200078e020c */
[----:B------:R-:W-:Y:S04]  /*27f0*/  BSSY B1, `(.L_x_54) ;  /* 0x0000006000017945 */ /* 0x000fe80003800000 */
[----:B------:R1:W-:Y:S01]  /*2800*/  @!P5 STG.E.U8 desc[UR36][R4.64+0x10], R3 ;  /* 0x000010030400d986 */ /* 0x0003e2000c101124 */
[----:B------:R-:W-:Y:S05]  /*2810*/  @P2 BRA `(.L_x_55) ;  /* 0x00000000000c2947 */ /* 0x000fea0003800000 */
[----:B--2---:R-:W1:Y:S02]  /*2820*/  LDG.E.U8 R157, desc[UR36][R8.64+0x11] ;  /* 0x00001124089d7981 */ /* 0x004e64000c1e1100 */
[----:B-1----:R-:W-:-:S05]  /*2830*/  PRMT R3, R157, 0x8880, RZ ;  /* 0x000088809d037816 */ /* 0x002fca00000000ff */
[----:B------:R-:W-:-:S07]  /*2840*/  IMAD R12, R3, R156, RZ ;  /* 0x0000009c030c7224 */ /* 0x000fce00078e02ff */
.L_x_55:
[----:B------:R-:W-:Y:S05]  /*2850*/  BSYNC B1 ;  /* 0x0000000000017941 */ /* 0x000fea0003800000 */
.L_x_54:
        /* <DEDUP_REMOVED lines=11> */
.L_x_57:
[----:B------:R-:W-:Y:S05]  /*2910*/  BSYNC B1 ;  /* 0x0000000000017941 */ /* 0x000fea0003800000 */
.L_x_56:
[----:B-1----:R-:W-:Y:S01]  /*2920*/  @!P4 IMAD R3, R34, R155, R12 ;  /* 0x0000009b2203c224 */ /* 0x002fe200078e020c */
[----:B------:R-:W-:Y:S04]  /*2930*/  BSSY B1, `(.L_x_58) ;  /* 0x0000006000017945 */ /* 0x000fe80003800000 */
[----:B------:R1:W-:Y:S01]  /*2940*/  @!P4 STG.E.U8 desc[UR36][R6.64+0x10], R3 ;  /* 0x000010030600c986 */ /* 0x0003e2000c101124 */
[----:B------:R-:W-:Y:S05]  /*2950*/  @P3 BRA `(.L_x_59) ;  /* 0x00000000000c3947 */ /* 0x000fea0003800000 */
[----:B--2---:R-:W1:Y:S02]  /*2960*/  LDG.E.U8 R157, desc[UR36][R10.64+0x11] ;  /* 0x000011240a9d7981 */ /* 0x004e64000c1e1100 */
[----:B-1----:R-:W-:-:S05]  /*2970*/  PRMT R3, R157, 0x8880, RZ ;  /* 0x000088809d037816 */ /* 0x002fca00000000ff */
[----:B------:R-:W-:-:S07]  /*2980*/  IMAD R12, R3, R156, RZ ;  /* 0x0000009c030c7224 */ /* 0x000fce00078e02ff */
.L_x_59:
[----:B------:R-:W-:Y:S05]  /*2990*/  BSYNC B1 ;  /* 0x0000000000017941 */ /* 0x000fea0003800000 */
.L_x_58:
[----:B------:R-:W-:Y:S01]  /*29a0*/  @!P3 IMAD R35, R35, R155, R12 ;  /* 0x0000009b2323b224 */ /* 0x000fe200078e020c */
[----:B------:R-:W-:Y:S04]  /*29b0*/  BSSY B1, `(.L_x_60) ;  /* 0x0000006000017945 */ /* 0x000fe80003800000 */
[----:B------:R0:W-:Y:S01]  /*29c0*/  @!P3 STG.E.U8 desc[UR36][R6.64+0x11], R35 ;  /* 0x000011230600b986 */ /* 0x0001e2000c101124 */
[----:B------:R-:W-:Y:S05]  /*29d0*/  @P5 BRA `(.L_x_61) ;  /* 0x00000000000c5947 */ /* 0x000fea0003800000 */
[----:B--2---:R-:W1:Y:S02]  /*29e0*/  LDG.E.U8 R157, desc[UR36][R8.64+0x18] ;  /* 0x00001824089d7981 */ /* 0x004e64000c1e1100 */
[----:B-1----:R-:W-:-:S05]  /*29f0*/  PRMT R3, R157, 0x8880, RZ ;  /* 0x000088809d037816 */ /* 0x002fca00000000ff */
[----:B------:R-:W-:-:S07]  /*2a00*/  IMAD R12, R3, R156, RZ ;  /* 0x0000009c030c7224 */ /* 0x000fce00078e02ff */
.L_x_61:
[----:B------:R-:W-:Y:S05]  /*2a10*/  BSYNC B1 ;  /* 0x0000000000017941 */ /* 0x000fea0003800000 */
.L_x_60:
[----:B-1----:R-:W-:Y:S01]  /*2a20*/  @!P5 IMAD R3, R36, R155, R12 ;  /* 0x0000009b2403d224 */ /* 0x002fe200078e020c */
[----:B------:R-:W-:Y:S04]  /*2a30*/  BSSY B1, `(.L_x_62) ;  /* 0x0000006000017945 */ /* 0x000fe80003800000 */
[----:B------:R1:W-:Y:S01]  /*2a40*/  @!P5 STG.E.U8 desc[UR36][R4.64+0x18], R3 ;  /* 0x000018030400d986 */ /* 0x0003e2000c101124 */
[----:B------:R-:W-:Y:S05]  /*2a50*/  @P2 BRA `(.L_x_63) ;  /* 0x00000000000c2947 */ /* 0x000fea0003800000 */
[----:B--2---:R-:W1:Y:S02]  /*2a60*/  LDG.E.U8 R157, desc[UR36][R8.64+0x19] ;  /* 0x00001924089d7981 */ /* 0x004e64000c1e1100 */
[----:B-1----:R-:W-:-:S05]  /*2a70*/  PRMT R3, R157, 0x8880, RZ ;  /* 0x000088809d037816 */ /* 0x002fca00000000ff */
[----:B------:R-:W-:-:S07]  /*2a80*/  IMAD R12, R3, R156, RZ ;  /* 0x0000009c030c7224 */ /* 0x000fce00078e02ff */
.L_x_63:
[----:B------:R-:W-:Y:S05]  /*2a90*/  BSYNC B1 ;  /* 0x0000000000017941 */ /* 0x000fea0003800000 */
.L_x_62:
        /* <DEDUP_REMOVED lines=11> */
.L_x_65:
[----:B------:R-:W-:Y:S05]  /*2b50*/  BSYNC B1 ;  /* 0x0000000000017941 */ /* 0x000fea0003800000 */
.L_x_64:
[----:B-1----:R-:W-:Y:S01]  /*2b60*/  @!P4 IMAD R3, R38, R155, R12 ;  /* 0x0000009b2603c224 */ /* 0x002fe200078e020c */
[----:B------:R-:W-:Y:S04]  /*2b70*/  BSSY B1, `(.L_x_66) ;  /* 0x0000006000017945 */ /* 0x000fe80003800000 */
[----:B------:R1:W-:Y:S01]  /*2b80*/  @!P4 STG.E.U8 desc[UR36][R6.64+0x18], R3 ;  /* 0x000018030600c986 */ /* 0x0003e2000c101124 */
[----:B------:R-:W-:Y:S05]  /*2b90*/  @P3 BRA `(.L_x_67) ;  /* 0x00000000000c3947 */ /* 0x000fea0003800000 */
[----:B--2---:R-:W1:Y:S02]  /*2ba0*/  LDG.E.U8 R157, desc[UR36][R10.64+0x19] ;  /* 0x000019240a9d7981 */ /* 0x004e64000c1e1100 */
[----:B-1----:R-:W-:-:S05]  /*2bb0*/  PRMT R3, R157, 0x8880, RZ ;  /* 0x000088809d037816 */ /* 0x002fca00000000ff */
[----:B------:R-:W-:-:S07]  /*2bc0*/  IMAD R12, R3, R156, RZ ;  /* 0x0000009c030c7224 */ /* 0x000fce00078e02ff */
.L_x_67:
[----:B------:R-:W-:Y:S05]  /*2bd0*/  BSYNC B1 ;  /* 0x0000000000017941 */ /* 0x000fea0003800000 */
.L_x_66:
[----:B------:R-:W-:Y:S01]  /*2be0*/  @!P3 IMAD R39, R39, R155, R12 ;  /* 0x0000009b2727b224 */ /* 0x000fe200078e020c */
[----:B------:R-:W-:Y:S04]  /*2bf0*/  BSSY B1, `(.L_x_68) ;  /* 0x0000006000017945 */ /* 0x000fe80003800000 */
[----:B------:R0:W-:Y:S01]  /*2c00*/  @!P3 STG.E.U8 desc[UR36][R6.64+0x19], R39 ;  /* 0x000019270600b986 */ /* 0x0001e2000c101124 */
[----:B------:R-:W-:Y:S05]  /*2c10*/  @P5 BRA `(.L_x_69) ;  /* 0x00000000000c5947 */ /* 0x000fea0003800000 */
[----:B--2---:R-:W1:Y:S02]  /*2c20*/  LDG.E.U8 R157, desc[UR36][R8.64+0x20] ;  /* 0x00002024089d7981 */ /* 0x004e64000c1e1100 */
[----:B-1----:R-:W-:-:S05]  /*2c30*/  PRMT R3, R157, 0x8880, RZ ;  /* 0x000088809d037816 */ /* 0x002fca00000000ff */
[----:B------:R-:W-:-:S07]  /*2c40*/  IMAD R12, R3, R156, RZ ;  /* 0x0000009c030c7224 */ /* 0x000fce00078e02ff */
.L_x_69:
[----:B------:R-:W-:Y:S05]  /*2c50*/  BSYNC B1 ;  /* 0x0000000000017941 */ /* 0x000fea0003800000 */
.L_x_68:
[----:B-1----:R-:W-:Y:S01]  /*2c60*/  @!P5 IMAD R3, R40, R155, R12 ;  /* 0x0000009b2803d224 */ /* 0x002fe200078e020c */
[----:B------:R-:W-:Y:S04]  /*2c70*/  BSSY B1, `(.L_x_70) ;  /* 0x0000006000017945 */ /* 0x000fe80003800000 */
[----:B------:R1:W-:Y:S01]  /*2c80*/  @!P5 STG.E.U8 desc[UR36][R4.64+0x20], R3 ;  /* 0x000020030400d986 */ /* 0x0003e2000c101124 */
[----:B------:R-:W-:Y:S05]  /*2c90*/  @P2 BRA `(.L_x_71) ;  /* 0x00000000000c2947 */ /* 0x000fea0003800000 */
[----:B--2---:R-:W1:Y:S02]  /*2ca0*/  LDG.E.U8 R157, desc[UR36][R8.64+0x21] ;  /* 0x00002124089d7981 */ /* 0x004e64000c1e1100 */
[----:B-1----:R-:W-:-:S05]  /*2cb0*/  PRMT R3, R157, 0x8880, RZ ;  /* 0x000088809d037816 */ /* 0x002fca00000000ff */
[----:B------:R-:W-:-:S07]  /*2cc0*/  IMAD R12, R3, R156, RZ ;  /* 0x0000009c030c7224 */ /* 0x000fce00078e02ff */
.L_x_71:
[----:B------:R-:W-:Y:S05]  /*2cd0*/  BSYNC B1 ;  /* 0x0000000000017941 */ /* 0x000fea0003800000 */
.L_x_70:
        /* <DEDUP_REMOVED lines=11> */
.L_x_73:
[----:B------:R-:W-:Y:S05]  /*2d90*/  BSYNC B1 ;  /* 0x0000000000017941 */ /* 0x000fea0003800000 */
.L_x_72:
[----:B-1----:R-:W-:Y:S01]  /*2da0*/  @!P4 IMAD R3, R42, R155, R12 ;  /* 0x0000009b2a03c224 */ /* 0x002fe200078e020c */
[----:B------:R-:W-:Y:S04]  /*2db0*/  BSSY B1, `(.L_x_74) ;  /* 0x0000006000017945 */ /* 0x000fe80003800000 */
[----:B------:R1:W-:Y:S01]  /*2dc0*/  @!P4 STG.E.U8 desc[UR36][R6.64+0x20], R3 ;  /* 0x000020030600c986 */ /* 0x0003e2000c101124 */
[----:B------:R-:W-:Y:S05]  /*2dd0*/  @P3 BRA `(.L_x_75) ;  /* 0x00000000000c3947 */ /* 0x000fea0003800000 */
[----:B--2---:R-:W1:Y:S02]  /*2de0*/  LDG.E.U8 R157, desc[UR36][R10.64+0x21] ;  /* 0x000021240a9d7981 */ /* 0x004e64000c1e1100 */
[----:B-1----:R-:W-:-:S05]  /*2df0*/  PRMT R3, R157, 0x8880, RZ ;  /* 0x000088809d037816 */ /* 0x002fca00000000ff */
[----:B------:R-:W-:-:S07]  /*2e00*/  IMAD R12, R3, R156, RZ ;  /* 0x0000009c030c7224 */ /* 0x000fce00078e02ff */
.L_x_75:
[----:B------:R-:W-:Y:S05]  /*2e10*/  BSYNC B1 ;  /* 0x0000000000017941 */ /* 0x000fea0003800000 */
.L_x_74:
[----:B------:R-:W-:Y:S01]  /*2e20*/  @!P3 IMAD R43, R43, R155, R12 ;  /* 0x0000009b2b2bb224 */ /* 0x000fe200078e020c */
[----:B------:R-:W-:Y:S04]  /*2e30*/  BSSY B1, `(.L_x_76) ;  /* 0x0000006000017945 */ /* 0x000fe80003800000 */
[----:B------:R0:W-:Y:S01]  /*2e40*/  @!P3 STG.E.U8 desc[UR36][R6.64+0x21], R43 ;  /* 0x0000212b0600b986 */ /* 0x0001e2000c101124 */
[----:B------:R-:W-:Y:S05]  /*2e50*/  @P5 BRA `(.L_x_77) ;  /* 0x00000000000c5947 */ /* 0x000fea0003800000 */
[----:B--2---:R-:W1:Y:S02]  /*2e60*/  LDG.E.U8 R157, desc[UR36][R8.64+0x28] ;  /* 0x00002824089d7981 */ /* 0x004e64000c1e1100 */
[----:B-1----:R-:W-:-:S05]  /*2e70*/  PRMT R3, R157, 0x8880, RZ ;  /* 0x000088809d037816 */ /* 0x002fca00000000ff */
[----:B------:R-:W-:-:S07]  /*2e80*/  IMAD R12, R3, R156, RZ ;  /* 0x0000009c030c7224 */ /* 0x000fce00078e02ff */
.L_x_77:
[----:B------:R-:W-:Y:S05]  /*2e90*/  BSYNC B1 ;  /* 0x0000000000017941 */ /* 0x000fea0003800000 */
.L_x_76:
[----:B-1----:R-:W-:Y:S01]  /*2ea0*/  @!P5 IMAD R3, R44, R155, R12 ;  /* 0x0000009b2c03d224 */ /* 0x002fe200078e020c */
[----:B------:R-:W-:Y:S04]  /*2eb0*/  BSSY B1, `(.L_x_78) ;  /* 0x0000006000017945 */ /* 0x000fe80003800000 */
[----:B------:R1:W-:Y:S01]  /*2ec0*/  @!P5 STG.E.U8 desc[UR36][R4.64+0x28], R3 ;  /* 0x000028030400d986 */ /* 0x0003e2000c101124 */
[----:B------:R-:W-:Y:S05]  /*2ed0*/  @P2 BRA `(.L_x_79) ;  /* 0x00000000000c2947 */ /* 0x000fea0003800000 */
[----:B--2---:R-:W1:Y:S02]  /*2ee0*/  LDG.E.U8 R157, desc[UR36][R8.64+0x29] ;  /* 0x00002924089d7981 */ /* 0x004e64000c1e1100 */
[----:B-1----:R-:W-:-:S05]  /*2ef0*/  PRMT R3, R157, 0x8880, RZ ;  /* 0x000088809d037816 */ /* 0x002fca00000000ff */
[----:B------:R-:W-:-:S07]  /*2f00*/  IMAD R12, R3, R156, RZ ;  /* 0x0000009c030c7224 */ /* 0x000fce00078e02ff */
.L_x_79:
[----:B------:R-:W-:Y:S05]  /*2f10*/  BSYNC B1 ;  /* 0x0000000000017941 */ /* 0x000fea0003800000 */
.L_x_78:
        /* <DEDUP_REMOVED lines=11> */
.L_x_81:
[----:B------:R-:W-:Y:S05]  /*2fd0*/  BSYNC B1 ;  /* 0x0000000000017941 */ /* 0x000fea0003800000 */
.L_x_80:
[----:B-1----:R-:W-:Y:S01]  /*2fe0*/  @!P4 IMAD R3, R46, R155, R12 ;  /* 0x0000009b2e03c224 */ /* 0x002fe200078e020c */
[----:B------:R-:W-:Y:S04]  /*2ff0*/  BSSY B1, `(.L_x_82) ;  /* 0x0000006000017945 */ /* 0x000fe80003800000 */
[----:B------:R1:W-:Y:S01]  /*3000*/  @!P4 STG.E.U8 desc[UR36][R6.64+0x28], R3 ;  /* 0x000028030600c986 */ /* 0x0003e2000c101124 */
[----:B------:R-:W-:Y:S05]  /*3010*/  @P3 BRA `(.L_x_83) ;  /* 0x00000000000c3947 */ /* 0x000fea0003800000 */
[----:B--2---:R-:W1:Y:S02]  /*3020*/  LDG.E.U8 R157, desc[UR36][R10.64+0x29] ;  /* 0x000029240a9d7981 */ /* 0x004e64000c1e1100 */
[----:B-1----:R-:W-:-:S05]  /*3030*/  PRMT R3, R157, 0x8880, RZ ;  /* 0x000088809d037816 */ /* 0x002fca00000000ff */
[----:B------:R-:W-:-:S07]  /*3040*/  IMAD R12, R3, R156, RZ ;  /* 0x0000009c030c7224 */ /* 0x000fce00078e02ff */
.L_x_83:
[----:B------:R-:W-:Y:S05]  /*3050*/  BSYNC B1 ;  /* 0x0000000000017941 */ /* 0x000fea0003800000 */
.L_x_82:
[----:B------:R-:W-:Y:S01]  /*3060*/  @!P3 IMAD R47, R47, R155, R12 ;  /* 0x0000009b2f2fb224 */ /* 0x000fe200078e020c */
[----:B------:R-:W-:Y:S04]  /*3070*/  BSSY B1, `(.L_x_84) ;  /* 0x0000006000017945 */ /* 0x000fe80003800000 */
[----:B------:R0:W-:Y:S01]  /*3080*/  @!P3 STG.E.U8 desc[UR36][R6.64+0x29], R47 ;  /* 0x0000292f0600b986 */ /* 0x0001e2000c101124 */
[----:B------:R-:W-:Y:S05]  /*3090*/  @P5 BRA `(.L_x_85) ;  /* 0x00000000000c5947 */ /* 0x000fea0003800000 */
[----:B--2---:R-:W1:Y:S02]  /*30a0*/  LDG.E.U8 R157, desc[UR36][R8.64+0x30] ;  /* 0x00003024089d7981 */ /* 0x004e64000c1e1100 */
[----:B-1----:R-:W-:-:S05]  /*30b0*/  PRMT R3, R157, 0x8880, RZ ;  /* 0x000088809d037816 */ /* 0x002fca00000000ff */
[----:B------:R-:W-:-:S07]  /*30c0*/  IMAD R12, R3, R156, RZ ;  /* 0x0000009c030c7224 */ /* 0x000fce00078e02ff */
.L_x_85:
[----:B------:R-:W-:Y:S05]  /*30d0*/  BSYNC B1 ;  /* 0x0000000000017941 */ /* 0x000fea0003800000 */
.L_x_84:
[----:B-1----:R-:W-:Y:S01]  /*30e0*/  @!P5 IMAD R3, R48, R155, R12 ;  /* 0x0000009b3003d224 */ /* 0x002fe200078e020c */
[----:B------:R-:W-:Y:S04]  /*30f0*/  BSSY B1, `(.L_x_86) ;  /* 0x0000006000017945 */ /* 0x000fe80003800000 */
[----:B------:R1:W-:Y:S01]  /*3100*/  @!P5 STG.E.U8 desc[UR36][R4.64+0x30], R3 ;  /* 0x000030030400d986 */ /* 0x0003e2000c101124 */
[----:B------:R-:W-:Y:S05]  /*3110*/  @P2 BRA `(.L_x_87) ;  /* 0x00000000000c2947 */ /* 0x000fea0003800000 */
[----:B--2---:R-:W1:Y:S02]  /*3120*/  LDG.E.U8 R157, desc[UR36][R8.64+0x31] ;  /* 0x00003124089d7981 */ /* 0x004e64000c1e1100 */
[----:B-1----:R-:W-:-:S05]  /*3130*/  PRMT R3, R157, 0x8880, RZ ;  /* 0x000088809d037816 */ /* 0x002fca00000000ff */
[----:B------:R-:W-:-:S07]  /*3140*/  IMAD R12, R3, R156, RZ ;  /* 0x0000009c030c7224 */ /* 0x000fce00078e02ff */
.L_x_87:
[----:B------:R-:W-:Y:S05]  /*3150*/  BSYNC B1 ;  /* 0x0000000000017941 */ /* 0x000fea0003800000 */
.L_x_86:
        /* <DEDUP_REMOVED lines=11> */
.L_x_89:
[----:B------:R-:W-:Y:S05]  /*3210*/  BSYNC B1 ;  /* 0x0000000000017941 */ /* 0x000fea0003800000 */
.L_x_88:
[----:B-1----:R-:W-:Y:S01]  /*3220*/  @!P4 IMAD R3, R50, R155, R12 ;  /* 0x0000009b3203c224 */ /* 0x002fe200078e020c */
[----:B------:R-:W-:Y:S04]  /*3230*/  BSSY B1, `(.L_x_90) ;  /* 0x0000006000017945 */ /* 0x000fe80003800000 */
[----:B------:R1:W-:Y:S01]  /*3240*/  @!P4 STG.E.U8 desc[UR36][R6.64+0x30], R3 ;  /* 0x000030030600c986 */ /* 0x0003e2000c101124 */
[----:B------:R-:W-:Y:S05]  /*3250*/  @P3 BRA `(.L_x_91) ;  /* 0x00000000000c3947 */ /* 0x000fea0003800000 */
[----:B--2---:R-:W1:Y:S02]  /*3260*/  LDG.E.U8 R157, desc[UR36][R10.64+0x31] ;  /* 0x000031240a9d7981 */ /* 0x004e64000c1e1100 */
[----:B-1----:R-:W-:-:S05]  /*3270*/  PRMT R3, R157, 0x8880, RZ ;  /* 0x000088809d037816 */ /* 0x002fca00000000ff */
[----:B------:R-:W-:-:S07]  /*3280*/  IMAD R12, R3, R156, RZ ;  /* 0x0000009c030c7224 */ /* 0x000fce00078e02ff */
.L_x_91:
[----:B------:R-:W-:Y:S05]  /*3290*/  BSYNC B1 ;  /* 0x0000000000017941 */ /* 0x000fea0003800000 */
.L_x_90:
[----:B------:R-:W-:Y:S01]  /*32a0*/  @!P3 IMAD R51, R51, R155, R12 ;  /* 0x0000009b3333b224 */ /* 0x000fe200078e020c */
[----:B------:R-:W-:Y:S04]  /*32b0*/  BSSY B1, `(.L_x_92) ;  /* 0x0000006000017945 */ /* 0x000fe80003800000 */
[----:B------:R0:W-:Y:S01]  /*32c0*/  @!P3 STG.E.U8 desc[UR36][R6.64+0x31], R51 ;  /* 0x000031330600b986 */ /* 0x0001e2000c101124 */
[----:B------:R-:W-:Y:S05]  /*32d0*/  @P5 BRA `(.L_x_93) ;  /* 0x00000000000c5947 */ /* 0x000fea0003800000 */
[----:B--2---:R-:W1:Y:S02]  /*32e0*/  LDG.E.U8 R157, desc[UR36][R8.64+0x38] ;  /* 0x00003824089d7981 */ /* 0x004e64000c1e1100 */
[----:B-1----:R-:W-:-:S05]  /*32f0*/  PRMT R3, R157, 0x8880, RZ ;  /* 0x000088809d037816 */ /* 0x002fca00000000ff */
[----:B------:R-:W-:-:S07]  /*3300*/  IMAD R12, R3, R156, RZ ;  /* 0x0000009c030c7224 */ /* 0x000fce00078e02ff */
.L_x_93:
[----:B------:R-:W-:Y:S05]  /*3310*/  BSYNC B1 ;  /* 0x0000000000017941 */ /* 0x000fea0003800000 */
.L_x_92:
[----:B-1----:R-:W-:Y:S01]  /*3320*/  @!P5 IMAD R3, R52, R155, R12 ;  /* 0x0000009b3403d224 */ /* 0x002fe200078e020c */
[----:B------:R-:W-:Y:S04]  /*3330*/  BSSY B1, `(.L_x_94) ;  /* 0x0000006000017945 */ /* 0x000fe80003800000 */
[----:B------:R1:W-:Y:S01]  /*3340*/  @!P5 STG.E.U8 desc[UR36][R4.64+0x38], R3 ;  /* 0x000038030400d986 */ /* 0x0003e2000c101124 */
[----:B------:R-:W-:Y:S05]  /*3350*/  @P2 BRA `(.L_x_95) ;  /* 0x00000000000c2947 */ /* 0x000fea0003800000 */
[----:B--2---:R-:W1:Y:S02]  /*3360*/  LDG.E.U8 R157, desc[UR36][R8.64+0x39] ;  /* 0x00003924089d7981 */ /* 0x004e64000c1e1100 */
[----:B-1----:R-:W-:-:S05]  /*3370*/  PRMT R3, R157, 0x8880, RZ ;  /* 0x000088809d037816 */ /* 0x002fca00000000ff */
[----:B------:R-:W-:-:S07]  /*3380*/  IMAD R12, R3, R156, RZ ;  /* 0x0000009c030c7224 */ /* 0x000fce00078e02ff */
.L_x_95:
[----:B------:R-:W-:Y:S05]  /*3390*/  BSYNC B1 ;  /* 0x0000000000017941 */ /* 0x000fea0003800000 */
.L_x_94:
        /* <DEDUP_REMOVED lines=11> */
.L_x_97:
[----:B------:R-:W-:Y:S05]  /*3450*/  BSYNC B1 ;  /* 0x0000000000017941 */ /* 0x000fea0003800000 */
.L_x_96:
[----:B-1----:R-:W-:Y:S01]  /*3460*/  @!P4 IMAD R3, R54, R155, R12 ;  /* 0x0000009b3603c224 */ /* 0x002fe200078e020c */
[----:B------:R-:W-:Y:S04]  /*3470*/  BSSY B1, `(.L_x_98) ;  /* 0x0000006000017945 */ /* 0x000fe80003800000 */
[----:B------:R1:W-:Y:S01]  /*3480*/  @!P4 STG.E.U8 desc[UR36][R6.64+0x38], R3 ;  /* 0x000038030600c986 */ /* 0x0003e2000c101124 */
[----:B------:R-:W-:Y:S05]  /*3490*/  @P3 BRA `(.L_x_99) ;  /* 0x00000000000c3947 */ /* 0x000fea0003800000 */
[----:B--2---:R-:W1:Y:S02]  /*34a0*/  LDG.E.U8 R157, desc[UR36][R10.64+0x39] ;  /* 0x000039240a9d7981 */ /* 0x004e64000c1e1100 */
[----:B-1----:R-:W-:-:S05]  /*34b0*/  PRMT R3, R157, 0x8880, RZ ;  /* 0x000088809d037816 */ /* 0x002fca00000000ff */
[----:B------:R-:W-:-:S07]  /*34c0*/  IMAD R12, R3, R156, RZ ;  /* 0x0000009c030c7224 */ /* 0x000fce00078e02ff */
.L_x_99:
[----:B------:R-:W-:Y:S05]  /*34d0*/  BSYNC B1 ;  /* 0x0000000000017941 */ /* 0x000fea0003800000 */
.L_x_98:
[----:B------:R-:W-:Y:S01]  /*34e0*/  @!P3 IMAD R55, R55, R155, R12 ;  /* 0x0000009b3737b224 */ /* 0x000fe200078e020c */
[----:B------:R-:W-:Y:S04]  /*34f0*/  BSSY B1, `(.L_x_100) ;  /* 0x0000006000017945 */ /* 0x000fe80003800000 */
[----:B------:R0:W-:Y:S01]  /*3500*/  @!P3 STG.E.U8 desc[UR36][R6.64+0x39], R55 ;  /* 0x000039370600b986 */ /* 0x0001e2000c101124 */
[----:B------:R-:W-:Y:S05]  /*3510*/  @P5 BRA `(.L_x_101) ;  /* 0x00000000000c5947 */ /* 0x000fea0003800000 */
[----:B--2---:R-:W1:Y:S02]  /*3520*/  LDG.E.U8 R157, desc[UR36][R8.64+0x40] ;  /* 0x00004024089d7981 */ /* 0x004e64000c1e1100 */
[----:B-1----:R-:W-:-:S05]  /*3530*/  PRMT R3, R157, 0x8880, RZ ;  /* 0x000088809d037816 */ /* 0x002fca00000000ff */
[----:B------:R-:W-:-:S07]  /*3540*/  IMAD R12, R3, R156, RZ ;  /* 0x0000009c030c7224 */ /* 0x000fce00078e02ff */
.L_x_101:
[----:B------:R-:W-:Y:S05]  /*3550*/  BSYNC B1 ;  /* 0x0000000000017941 */ /* 0x000fea0003800000 */
.L_x_100:
[----:B-1----:R-:W-:Y:S01]  /*3560*/  @!P5 IMAD R3, R56, R155, R12 ;  /* 0x0000009b3803d224 */ /* 0x002fe200078e020c */
[----:B------:R-:W-:Y:S04]  /*3570*/  BSSY B1, `(.L_x_102) ;  /* 0x0000006000017945 */ /* 0x000fe80003800000 */
[----:B------:R1:W-:Y:S01]  /*3580*/  @!P5 STG.E.U8 desc[UR36][R4.64+0x40], R3 ;  /* 0x000040030400d986 */ /* 0x0003e2000c101124 */
[----:B------:R-:W-:Y:S05]  /*3590*/  @P2 BRA `(.L_x_103) ;  /* 0x00000000000c2947 */ /* 0x000fea0003800000 */
[----:B--2---:R-:W1:Y:S02]  /*35a0*/  LDG.E.U8 R157, desc[UR36][R8.64+0x41] ;  /* 0x00004124089d7981 */ /* 0x004e64000c1e1100 */
[----:B-1----:R-:W-:-:S05]  /*35b0*/  PRMT R3, R157, 0x8880, RZ ;  /* 0x000088809d037816 */ /* 0x002fca00000000ff */
[----:B------:R-:W-:-:S07]  /*35c0*/  IMAD R12, R3, R156, RZ ;  /* 0x0000009c030c7224 */ /* 0x000fce00078e02ff */
.L_x_103:
[----:B------:R-:W-:Y:S05]  /*35d0*/  BSYNC B1 ;  /* 0x0000000000017941 */ /* 0x000fea0003800000 */
.L_x_102:
        /* <DEDUP_REMOVED lines=11> */
.L_x_105:
[----:B------:R-:W-:Y:S05]  /*3690*/  BSYNC B1 ;  /* 0x0000000000017941 */ /* 0x000fea0003800000 */
.L_x_104:
[----:B-1----:R-:W-:Y:S01]  /*36a0*/  @!P4 IMAD R3, R58, R155, R12 ;  /* 0x0000009b3a03c224 */ /* 0x002fe200078e020c */
[----:B------:R-:W-:Y:S04]  /*36b0*/  BSSY B1, `(.L_x_106) ;  /* 0x0000006000017945 */ /* 0x000fe80003800000 */
[----:B------:R1:W-:Y:S01]  /*36c0*/  @!P4 STG.E.U8 desc[UR36][R6.64+0x40], R3 ;  /* 0x000040030600c986 */ /* 0x0003e2000c101124 */
[----:B------:R-:W-:Y:S05]  /*36d0*/  @P3 BRA `(.L_x_107) ;  /* 0x00000000000c3947 */ /* 0x000fea0003800000 */
[----:B--2---:R-:W1:Y:S02]  /*36e0*/  LDG.E.U8 R157, desc[UR36][R10.64+0x41] ;  /* 0x000041240a9d7981 */ /* 0x004e64000c1e1100 */
[----:B-1----:R-:W-:-:S05]  /*36f0*/  PRMT R3, R157, 0x8880, RZ ;  /* 0x000088809d037816 */ /* 0x002fca00000000ff */
[----:B------:R-:W-:-:S07]  /*3700*/  IMAD R12, R3, R156, RZ ;  /* 0x0000009c030c7224 */ /* 0x000fce00078e02ff */
.L_x_107:
[----:B------:R-:W-:Y:S05]  /*3710*/  BSYNC B1 ;  /* 0x0000000000017941 */ /* 0x000fea0003800000 */
.L_x_106:
[----:B------:R-:W-:Y:S01]  /*3720*/  @!P3 IMAD R59, R59, R155, R12 ;  /* 0x0000009b3b3bb224 */ /* 0x000fe200078e020c */
[----:B------:R-:W-:Y:S04]  /*3730*/  BSSY B1, `(.L_x_108) ;  /* 0x0000006000017945 */ /* 0x000fe80003800000 */
[----:B------:R0:W-:Y:S01]  /*3740*/  @!P3 STG.E.U8 desc[UR36][R6.64+0x41], R59 ;  /* 0x0000413b0600b986 */ /* 0x0001e2000c101124 */
[----:B------:R-:W-:Y:S05]  /*3750*/  @P5 BRA `(.L_x_109) ;  /* 0x00000000000c5947 */ /* 0x000fea0003800000 */
[----:B--2---:R-:W1:Y:S02]  /*3760*/  LDG.E.U8 R157, desc[UR36][R8.64+0x48] ;  /* 0x00004824089d7981 */ /* 0x004e64000c1e1100 */
[----:B-1----:R-:W-:-:S05]  /*3770*/  PRMT R3, R157, 0x8880, RZ ;  /* 0x000088809d037816 */ /* 0x002fca00000000ff */
[----:B------:R-:W-:-:S07]  /*3780*/  IMAD R12, R3, R156, RZ ;  /* 0x0000009c030c7224 */ /* 0x000fce00078e02ff */
.L_x_109:
[----:B------:R-:W-:Y:S05]  /*3790*/  BSYNC B1 ;  /* 0x0000000000017941 */ /* 0x000fea0003800000 */
.L_x_108:
[----:B-1----:R-:W-:Y:S01]  /*37a0*/  @!P5 IMAD R3, R60, R155, R12 ;  /* 0x0000009b3c03d224 */ /* 0x002fe200078e020c */
[----:B------:R-:W-:Y:S04]  /*37b0*/  BSSY B1, `(.L_x_110) ;  /* 0x0000006000017945 */ /* 0x000fe80003800000 */
[----:B------:R1:W-:Y:S01]  /*37c0*/  @!P5 STG.E.U8 desc[UR36][R4.64+0x48], R3 ;  /* 0x000048030400d986 */ /* 0x0003e2000c101124 */
[----:B------:R-:W-:Y:S05]  /*37d0*/  @P2 BRA `(.L_x_111) ;  /* 0x00000000000c2947 */ /* 0x000fea0003800000 */
[----:B--2---:R-:W1:Y:S02]  /*37e0*/  LDG.E.U8 R157, desc[UR36][R8.64+0x49] ;  /* 0x00004924089d7981 */ /* 0x004e64000c1e1100 */
[----:B-1----:R-:W-:-:S05]  /*37f0*/  PRMT R3, R157, 0x8880, RZ ;  /* 0x000088809d037816 */ /* 0x002fca00000000ff */
[----:B------:R-:W-:-:S07]  /*3800*/  IMAD R12, R3, R156, RZ ;  /* 0x0000009c030c7224 */ /* 0x000fce00078e02ff */
.L_x_111:
[----:B------:R-:W-:Y:S05]  /*3810*/  BSYNC B1 ;  /* 0x0000000000017941 */ /* 0x000fea0003800000 */
.L_x_110:
        /* <DEDUP_REMOVED lines=11> */
.L_x_113:
[----:B------:R-:W-:Y:S05]  /*38d0*/  BSYNC B1 ;  /* 0x0000000000017941 */ /* 0x000fea0003800000 */
.L_x_112:
[----:B-1----:R-:W-:Y:S01]  /*38e0*/  @!P4 IMAD R3, R62, R155, R12 ;  /* 0x0000009b3e03c224 */ /* 0x002fe200078e020c */
[----:B------:R-:W-:Y:S04]  /*38f0*/  BSSY B1, `(.L_x_114) ;  /* 0x0000006000017945 */ /* 0x000fe80003800000 */
[----:B------:R1:W-:Y:S01]  /*3900*/  @!P4 STG.E.U8 desc[UR36][R6.64+0x48], R3 ;  /* 0x000048030600c986 */ /* 0x0003e2000c101124 */
[----:B------:R-:W-:Y:S05]  /*3910*/  @P3 BRA `(.L_x_115) ;  /* 0x00000000000c3947 */ /* 0x000fea0003800000 */
[----:B--2---:R-:W1:Y:S02]  /*3920*/  LDG.E.U8 R157, desc[UR36][R10.64+0x49] ;  /* 0x000049240a9d7981 */ /* 0x004e64000c1e1100 */
[----:B-1----:R-:W-:-:S05]  /*3930*/  PRMT R3, R157, 0x8880, RZ ;  /* 0x000088809d037816 */ /* 0x002fca00000000ff */
[----:B------:R-:W-:-:S07]  /*3940*/  IMAD R12, R3, R156, RZ ;  /* 0x0000009c030c7224 */ /* 0x000fce00078e02ff */
.L_x_115:
[----:B------:R-:W-:Y:S05]  /*3950*/  BSYNC B1 ;  /* 0x0000000000017941 */ /* 0x000fea0003800000 */
.L_x_114:
[----:B------:R-:W-:Y:S01]  /*3960*/  @!P3 IMAD R63, R63, R155, R12 ;  /* 0x0000009b3f3fb224 */ /* 0x000fe200078e020c */
[----:B------:R-:W-:Y:S04]  /*3970*/  BSSY B1, `(.L_x_116) ;  /* 0x0000006000017945 */ /* 0x000fe80003800000 */
[----:B------:R0:W-:Y:S01]  /*3980*/  @!P3 STG.E.U8 desc[UR36][R6.64+0x49], R63 ;  /* 0x0000493f0600b986 */ /* 0x0001e2000c101124 */
[----:B------:R-:W-:Y:S05]  /*3990*/  @P5 BRA `(.L_x_117) ;  /* 0x00000000000c5947 */ /* 0x000fea0003800000 */
[----:B--2---:R-:W1:Y:S02]  /*39a0*/  LDG.E.U8 R157, desc[UR36][R8.64+0x50] ;  /* 0x00005024089d7981 */ /* 0x004e64000c1e1100 */
[----:B-1----:R-:W-:-:S05]  /*39b0*/  PRMT R3, R157, 0x8880, RZ ;  /* 0x000088809d037816 */ /* 0x002fca00000000ff */
[----:B------:R-:W-:-:S07]  /*39c0*/  IMAD R12, R3, R156, RZ ;  /* 0x0000009c030c7224 */ /* 0x000fce00078e02ff */
.L_x_117:
[----:B------:R-:W-:Y:S05]  /*39d0*/  BSYNC B1 ;  /* 0x0000000000017941 */ /* 0x000fea0003800000 */
.L_x_116:
[----:B-1----:R-:W-:Y:S01]  /*39e0*/  @!P5 IMAD R3, R64, R155, R12 ;  /* 0x0000009b4003d224 */ /* 0x002fe200078e020c */
[----:B------:R-:W-:Y:S04]  /*39f0*/  BSSY B1, `(.L_x_118) ;  /* 0x0000006000017945 */ /* 0x000fe80003800000 */
[----:B------:R1:W-:Y:S01]  /*3a00*/  @!P5 STG.E.U8 desc[UR36][R4.64+0x50], R3 ;  /* 0x000050030400d986 */ /* 0x0003e2000c101124 */
[----:B------:R-:W-:Y:S05]  /*3a10*/  @P2 BRA `(.L_x_119) ;  /* 0x00000000000c2947 */ /* 0x000fea0003800000 */
[----:B--2---:R-:W1:Y:S02]  /*3a20*/  LDG.E.U8 R157, desc[UR36][R8.64+0x51] ;  /* 0x00005124089d7981 */ /* 0x004e64000c1e1100 */
[----:B-1----:R-:W-:-:S05]  /*3a30*/  PRMT R3, R157, 0x8880, RZ ;  /* 0x000088809d037816 */ /* 0x002fca00000000ff */
[----:B------:R-:W-:-:S07]  /*3a40*/  IMAD R12, R3, R156, RZ ;  /* 0x0000009c030c7224 */ /* 0x000fce00078e02ff */
.L_x_119:
[----:B------:R-:W-:Y:S05]  /*3a50*/  BSYNC B1 ;  /* 0x0000000000017941 */ /* 0x000fea0003800000 */
.L_x_118:
        /* <DEDUP_REMOVED lines=11> */
.L_x_121:
[----:B------:R-:W-:Y:S05]  /*3b10*/  BSYNC B1 ;  /* 0x0000000000017941 */ /* 0x000fea0003800000 */
.L_x_120:
[----:B-1----:R-:W-:Y:S01]  /*3b20*/  @!P4 IMAD R3, R66, R155, R12 ;  /* 0x0000009b4203c224 */ /* 0x002fe200078e020c */
[----:B------:R-:W-:Y:S04]  /*3b30*/  BSSY B1, `(.L_x_122) ;  /* 0x0000006000017945 */ /* 0x000fe80003800000 */
[----:B------:R1:W-:Y:S01]  /*3b40*/  @!P4 STG.E.U8 desc[UR36][R6.64+0x50], R3 ;  /* 0x000050030600c986 */ /* 0x0003e2000c101124 */
[----:B------:R-:W-:Y:S05]  /*3b50*/  @P3 BRA `(.L_x_123) ;  /* 0x00000000000c3947 */ /* 0x000fea0003800000 */
[----:B--2---:R-:W1:Y:S02]  /*3b60*/  LDG.E.U8 R157, desc[UR36][R10.64+0x51] ;  /* 0x000051240a9d7981 */ /* 0x004e64000c1e1100 */
[----:B-1----:R-:W-:-:S05]  /*3b70*/  PRMT R3, R157, 0x8880, RZ ;  /* 0x000088809d037816 */ /* 0x002fca00000000ff */
[----:B------:R-:W-:-:S07]  /*3b80*/  IMAD R12, R3, R156, RZ ;  /* 0x0000009c030c7224 */ /* 0x000fce00078e02ff */
.L_x_123:
[----:B------:R-:W-:Y:S05]  /*3b90*/  BSYNC B1 ;  /* 0x0000000000017941 */ /* 0x000fea0003800000 */
.L_x_122:
[----:B------:R-:W-:Y:S01]  /*3ba0*/  @!P3 IMAD R67, R67, R155, R12 ;  /* 0x0000009b4343b224 */ /* 0x000fe200078e020c */
[----:B------:R-:W-:Y:S04]  /*3bb0*/  BSSY B1, `(.L_x_124) ;  /* 0x0000006000017945 */ /* 0x000fe80003800000 */
[----:B------:R0:W-:Y:S01]  /*3bc0*/  @!P3 STG.E.U8 desc[UR36][R6.64+0x51], R67 ;  /* 0x000051430600b986 */ /* 0x0001e2000c101124 */
[----:B------:R-:W-:Y:S05]  /*3bd0*/  @P5 BRA `(.L_x_125) ;  /* 0x00000000000c5947 */ /* 0x000fea0003800000 */
[----:B--2---:R-:W1:Y:S02]  /*3be0*/  LDG.E.U8 R157, desc[UR36][R8.64+0x58] ;  /* 0x00005824089d7981 */ /* 0x004e64000c1e1100 */
[----:B-1----:R-:W-:-:S05]  /*3bf0*/  PRMT R3, R157, 0x8880, RZ ;  /* 0x000088809d037816 */ /* 0x002fca00000000ff */
[----:B------:R-:W-:-:S07]  /*3c00*/  IMAD R12, R3, R156, RZ ;  /* 0x0000009c030c7224 */ /* 0x000fce00078e02ff */
.L_x_125:
[----:B------:R-:W-:Y:S05]  /*3c10*/  BSYNC B1 ;  /* 0x0000000000017941 */ /* 0x000fea0003800000 */
.L_x_124:
[----:B-1----:R-:W-:Y:S01]  /*3c20*/  @!P5 IMAD R3, R68, R155, R12 ;  /* 0x0000009b4403d224 */ /* 0x002fe200078e020c */
[----:B------:R-:W-:Y:S04]  /*3c30*/  BSSY B1, `(.L_x_126) ;  /* 0x0000006000017945 */ /* 0x000fe80003800000 */
[----:B------:R1:W-:Y:S01]  /*3c40*/  @!P5 STG.E.U8 desc[UR36][R4.64+0x58], R3 ;  /* 0x000058030400d986 */ /* 0x0003e2000c101124 */
[----:B------:R-:W-:Y:S05]  /*3c50*/  @P2 BRA `(.L_x_127) ;  /* 0x00000000000c2947 */ /* 0x000fea0003800000 */
[----:B--2---:R-:W1:Y:S02]  /*3c60*/  LDG.E.U8 R157, desc[UR36][R8.64+0x59] ;  /* 0x00005924089d7981 */ /* 0x004e64000c1e1100 */
[----:B-1----:R-:W-:-:S05]  /*3c70*/  PRMT R3, R157, 0x8880, RZ ;  /* 0x000088809d037816 */ /* 0x002fca00000000ff */
[----:B------:R-:W-:-:S07]  /*3c80*/  IMAD R12, R3, R156, RZ ;  /* 0x0000009c030c7224 */ /* 0x000fce00078e02ff */
.L_x_127:
[----:B------:R-:W-:Y:S05]  /*3c90*/  BSYNC B1 ;  /* 0x0000000000017941 */ /* 0x000fea0003800000 */
.L_x_126:
        /* <DEDUP_REMOVED lines=11> */
.L_x_129:
[----:B------:R-:W-:Y:S05]  /*3d50*/  BSYNC B1 ;  /* 0x0000000000017941 */ /* 0x000fea0003800000 */
.L_x_128:
[----:B-1----:R-:W-:Y:S01]  /*3d60*/  @!P4 IMAD R3, R70, R155, R12 ;  /* 0x0000009b4603c224 */ /* 0x002fe200078e020c */
[----:B------:R-:W-:Y:S04]  /*3d70*/  BSSY B1, `(.L_x_130) ;  /* 0x0000006000017945 */ /* 0x000fe80003800000 */
[----:B------:R1:W-:Y:S01]  /*3d80*/  @!P4 STG.E.U8 desc[UR36][R6.64+0x58], R3 ;  /* 0x000058030600c986 */ /* 0x0003e2000c101124 */
[----:B------:R-:W-:Y:S05]  /*3d90*/  @P3 BRA `(.L_x_131) ;  /* 0x00000000000c3947 */ /* 0x000fea0003800000 */
[----:B--2---:R-:W1:Y:S02]  /*3da0*/  LDG.E.U8 R157, desc[UR36][R10.64+0x59] ;  /* 0x000059240a9d7981 */ /* 0x004e64000c1e1100 */
[----:B-1----:R-:W-:-:S05]  /*3db0*/  PRMT R3, R157, 0x8880, RZ ;  /* 0x000088809d037816 */ /* 0x002fca00000000ff */
[----:B------:R-:W-:-:S07]  /*3dc0*/  IMAD R12, R3, R156, RZ ;  /* 0x0000009c030c7224 */ /* 0x000fce00078e02ff */
.L_x_131:
[----:B------:R-:W-:Y:S05]  /*3dd0*/  BSYNC B1 ;  /* 0x0000000000017941 */ /* 0x000fea0003800000 */
.L_x_130:
[----:B------:R-:W-:Y:S01]  /*3de0*/  @!P3 IMAD R71, R71, R155, R12 ;  /* 0x0000009b4747b224 */ /* 0x000fe200078e020c */
[----:B------:R-:W-:Y:S04]  /*3df0*/  BSSY B1, `(.L_x_132) ;  /* 0x0000006000017945 */ /* 0x000fe80003800000 */
[----:B------:R0:W-:Y:S01]  /*3e00*/  @!P3 STG.E.U8 desc[UR36][R6.64+0x59], R71 ;  /* 0x000059470600b986 */ /* 0x0001e2000c101124 */
[----:B------:R-:W-:Y:S05]  /*3e10*/  @P5 BRA `(.L_x_133) ;  /* 0x00000000000c5947 */ /* 0x000fea0003800000 */
[----:B--2---:R-:W1:Y:S02]  /*3e20*/  LDG.E.U8 R157, desc[UR36][R8.64+0x60] ;  /* 0x00006024089d7981 */ /* 0x004e64000c1e1100 */
[----:B-1----:R-:W-:-:S05]  /*3e30*/  PRMT R3, R157, 0x8880, RZ ;  /* 0x000088809d037816 */ /* 0x002fca00000000ff */
[----:B------:R-:W-:-:S07]  /*3e40*/  IMAD R12, R3, R156, RZ ;  /* 0x0000009c030c7224 */ /* 0x000fce00078e02ff */
.L_x_133:
[----:B------:R-:W-:Y:S05]  /*3e50*/  BSYNC B1 ;  /* 0x0000000000017941 */ /* 0x000fea0003800000 */
.L_x_132:
[----:B-1----:R-:W-:Y:S01]  /*3e60*/  @!P5 IMAD R3, R72, R155, R12 ;  /* 0x0000009b4803d224 */ /* 0x002fe200078e020c */
[----:B------:R-:W-:Y:S04]  /*3e70*/  BSSY B1, `(.L_x_134) ;  /* 0x0000006000017945 */ /* 0x000fe80003800000 */
[----:B------:R1:W-:Y:S01]  /*3e80*/  @!P5 STG.E.U8 desc[UR36][R4.64+0x60], R3 ;  /* 0x000060030400d986 */ /* 0x0003e2000c101124 */
[----:B------:R-:W-:Y:S05]  /*3e90*/  @P2 BRA `(.L_x_135) ;  /* 0x00000000000c2947 */ /* 0x000fea0003800000 */
[----:B--2---:R-:W1:Y:S02]  /*3ea0*/  LDG.E.U8 R157, desc[UR36][R8.64+0x61] ;  /* 0x00006124089d7981 */ /* 0x004e64000c1e1100 */
[----:B-1----:R-:W-:-:S05]  /*3eb0*/  PRMT R3, R157, 0x8880, RZ ;  /* 0x000088809d037816 */ /* 0x002fca00000000ff */
[----:B------:R-:W-:-:S07]  /*3ec0*/  IMAD R12, R3, R156, RZ ;  /* 0x0000009c030c7224 */ /* 0x000fce00078e02ff */
.L_x_135:
[----:B------:R-:W-:Y:S05]  /*3ed0*/  BSYNC B1 ;  /* 0x0000000000017941 */ /* 0x000fea0003800000 */
.L_x_134:
        /* <DEDUP_REMOVED lines=11> */
.L_x_137:
[----:B------:R-:W-:Y:S05]  /*3f90*/  BSYNC B1 ;  /* 0x0000000000017941 */ /* 0x000fea0003800000 */
.L_x_136:
[----:B-1----:R-:W-:Y:S01]  /*3fa0*/  @!P4 IMAD R3, R74, R155, R12 ;  /* 0x0000009b4a03c224 */ /* 0x002fe200078e020c */
[----:B------:R-:W-:Y:S04]  /*3fb0*/  BSSY B1, `(.L_x_138) ;  /* 0x0000006000017945 */ /* 0x000fe80003800000 */
[----:B------:R1:W-:Y:S01]  /*3fc0*/  @!P4 STG.E.U8 desc[UR36][R6.64+0x60], R3 ;  /* 0x000060030600c986 */ /* 0x0003e2000c101124 */
[----:B------:R-:W-:Y:S05]  /*3fd0*/  @P3 BRA `(.L_x_139) ;  /* 0x00000000000c3947 */ /* 0x000fea0003800000 */
[----:B--2---:R-:W1:Y:S02]  /*3fe0*/  LDG.E.U8 R157, desc[UR36][R10.64+0x61] ;  /* 0x000061240a9d7981 */ /* 0x004e64000c1e1100 */
[----:B-1----:R-:W-:-:S05]  /*3ff0*/  PRMT R3, R157, 0x8880, RZ ;  /* 0x000088809d037816 */ /* 0x002fca00000000ff */
[----:B------:R-:W-:-:S07]  /*4000*/  IMAD R12, R3, R156, RZ ;  /* 0x0000009c030c7224 */ /* 0x000fce00078e02ff */
.L_x_139:
[----:B------:R-:W-:Y:S05]  /*4010*/  BSYNC B1 ;  /* 0x0000000000017941 */ /* 0x000fea0003800000 */
.L_x_138:
[----:B------:R-:W-:Y:S01]  /*4020*/  @!P3 IMAD R75, R75, R155, R12 ;  /* 0x0000009b4b4bb224 */ /* 0x000fe200078e020c */
[----:B------:R-:W-:Y:S04]  /*4030*/  BSSY B1, `(.L_x_140) ;  /* 0x0000006000017945 */ /* 0x000fe80003800000 */
[----:B------:R0:W-:Y:S01]  /*4040*/  @!P3 STG.E.U8 desc[UR36][R6.64+0x61], R75 ;  /* 0x0000614b0600b986 */ /* 0x0001e2000c101124 */
[----:B------:R-:W-:Y:S05]  /*4050*/  @P5 BRA `(.L_x_141) ;  /* 0x00000000000c5947 */ /* 0x000fea0003800000 */
[----:B--2---:R-:W1:Y:S02]  /*4060*/  LDG.E.U8 R157, desc[UR36][R8.64+0x68] ;  /* 0x00006824089d7981 */ /* 0x004e64000c1e1100 */
[----:B-1----:R-:W-:-:S05]  /*4070*/  PRMT R3, R157, 0x8880, RZ ;  /* 0x000088809d037816 */ /* 0x002fca00000000ff */
[----:B------:R-:W-:-:S07]  /*4080*/  IMAD R12, R3, R156, RZ ;  /* 0x0000009c030c7224 */ /* 0x000fce00078e02ff */
.L_x_141:
[----:B------:R-:W-:Y:S05]  /*4090*/  BSYNC B1 ;  /* 0x0000000000017941 */ /* 0x000fea0003800000 */
.L_x_140:
[----:B-1----:R-:W-:Y:S01]  /*40a0*/  @!P5 IMAD R3, R76, R155, R12 ;  /* 0x0000009b4c03d224 */ /* 0x002fe200078e020c */
[----:B------:R-:W-:Y:S04]  /*40b0*/  BSSY B1, `(.L_x_142) ;  /* 0x0000006000017945 */ /* 0x000fe80003800000 */
[----:B------:R1:W-:Y:S01]  /*40c0*/  @!P5 STG.E.U8 desc[UR36][R4.64+0x68], R3 ;  /* 0x000068030400d986 */ /* 0x0003e2000c101124 */
[----:B------:R-:W-:Y:S05]  /*40d0*/  @P2 BRA `(.L_x_143) ;  /* 0x00000000000c2947 */ /* 0x000fea0003800000 */
[----:B--2---:R-:W1:Y:S02]  /*40e0*/  LDG.E.U8 R157, desc[UR36][R8.64+0x69] ;  /* 0x00006924089d7981 */ /* 0x004e64000c1e1100 */
[----:B-1----:R-:W-:-:S05]  /*40f0*/  PRMT R3, R157, 0x8880, RZ ;  /* 0x000088809d037816 */ /* 0x002fca00000000ff */
[----:B------:R-:W-:-:S07]  /*4100*/  IMAD R12, R3, R156, RZ ;  /* 0x0000009c030c7224 */ /* 0x000fce00078e02ff */
.L_x_143:
[----:B------:R-:W-:Y:S05]  /*4110*/  BSYNC B1 ;  /* 0x0000000000017941 */ /* 0x000fea0003800000 */
.L_x_142:
        /* <DEDUP_REMOVED lines=11> */
.L_x_145:
[----:B------:R-:W-:Y:S05]  /*41d0*/  BSYNC B1 ;  /* 0x0000000000017941 */ /* 0x000fea0003800000 */
.L_x_144:
[----:B-1----:R-:W-:Y:S01]  /*41e0*/  @!P4 IMAD R3, R78, R155, R12 ;  /* 0x0000009b4e03c224 */ /* 0x002fe200078e020c */
[----:B------:R-:W-:Y:S04]  /*41f0*/  BSSY B1, `(.L_x_146) ;  /* 0x0000006000017945 */ /* 0x000fe80003800000 */
[----:B------:R1:W-:Y:S01]  /*4200*/  @!P4 STG.E.U8 desc[UR36][R6.64+0x68], R3 ;  /* 0x000068030600c986 */ /* 0x0003e2000c101124 */
[----:B------:R-:W-:Y:S05]  /*4210*/  @P3 BRA `(.L_x_147) ;  /* 0x00000000000c3947 */ /* 0x000fea0003800000 */
[----:B--2---:R-:W1:Y:S02]  /*4220*/  LDG.E.U8 R157, desc[UR36][R10.64+0x69] ;  /* 0x000069240a9d7981 */ /* 0x004e64000c1e1100 */
[----:B-1----:R-:W-:-:S05]  /*4230*/  PRMT R3, R157, 0x8880, RZ ;  /* 0x000088809d037816 */ /* 0x002fca00000000ff */
[----:B------:R-:W-:-:S07]  /*4240*/  IMAD R12, R3, R156, RZ ;  /* 0x0000009c030c7224 */ /* 0x000fce00078e02ff */
.L_x_147:
[----:B------:R-:W-:Y:S05]  /*4250*/  BSYNC B1 ;  /* 0x0000000000017941 */ /* 0x000fea0003800000 */
.L_x_146:
[----:B------:R-:W-:Y:S01]  /*4260*/  @!P3 IMAD R79, R79, R155, R12 ;  /* 0x0000009b4f4fb224 */ /* 0x000fe200078e020c */
[----:B------:R-:W-:Y:S04]  /*4270*/  BSSY B1, `(.L_x_148) ;  /* 0x0000006000017945 */ /* 0x000fe80003800000 */
[----:B------:R0:W-:Y:S01]  /*4280*/  @!P3 STG.E.U8 desc[UR36][R6.64+0x69], R79 ;  /* 0x0000694f0600b986 */ /* 0x0001e2000c101124 */
[----:B------:R-:W-:Y:S05]  /*4290*/  @P5 BRA `(.L_x_149) ;  /* 0x00000000000c5947 */ /* 0x000fea0003800000 */
[----:B--2---:R-:W1:Y:S02]  /*42a0*/  LDG.E.U8 R157, desc[UR36][R8.64+0x70] ;  /* 0x00007024089d7981 */ /* 0x004e64000c1e1100 */
[----:B-1----:R-:W-:-:S05]  /*42b0*/  PRMT R3, R157, 0x8880, RZ ;  /* 0x000088809d037816 */ /* 0x002fca00000000ff */
[----:B------:R-:W-:-:S07]  /*42c0*/  IMAD R12, R3, R156, RZ ;  /* 0x0000009c030c7224 */ /* 0x000fce00078e02ff */
.L_x_149:
[----:B------:R-:W-:Y:S05]  /*42d0*/  BSYNC B1 ;  /* 0x0000000000017941 */ /* 0x000fea0003800000 */
.L_x_148:
[----:B-1----:R-:W-:Y:S01]  /*42e0*/  @!P5 IMAD R3, R80, R155, R12 ;  /* 0x0000009b5003d224 */ /* 0x002fe200078e020c */
[----:B------:R-:W-:Y:S04]  /*42f0*/  BSSY B1, `(.L_x_150) ;  /* 0x0000006000017945 */ /* 0x000fe80003800000 */
[----:B------:R1:W-:Y:S01]  /*4300*/  @!P5 STG.E.U8 desc[UR36][R4.64+0x70], R3 ;  /* 0x000070030400d986 */ /* 0x0003e2000c101124 */
[----:B------:R-:W-:Y:S05]  /*4310*/  @P2 BRA `(.L_x_151) ;  /* 0x00000000000c2947 */ /* 0x000fea0003800000 */
[----:B--2---:R-:W1:Y:S02]  /*4320*/  LDG.E.U8 R157, desc[UR36][R8.64+0x71] ;  /* 0x00007124089d7981 */ /* 0x004e64000c1e1100 */
[----:B-1----:R-:W-:-:S05]  /*4330*/  PRMT R3, R157, 0x8880, RZ ;  /* 0x000088809d037816 */ /* 0x002fca00000000ff */
[----:B------:R-:W-:-:S07]  /*4340*/  IMAD R12, R3, R156, RZ ;  /* 0x0000009c030c7224 */ /* 0x000fce00078e02ff */
.L_x_151:
[----:B------:R-:W-:Y:S05]  /*4350*/  BSYNC B1 ;  /* 0x0000000000017941 */ /* 0x000fea0003800000 */
.L_x_150:
        /* <DEDUP_REMOVED lines=11> */
.L_x_153:
[----:B------:R-:W-:Y:S05]  /*4410*/  BSYNC B1 ;  /* 0x0000000000017941 */ /* 0x000fea0003800000 */
.L_x_152:
[----:B-1----:R-:W-:Y:S01]  /*4420*/  @!P4 IMAD R3, R82, R155, R12 ;  /* 0x0000009b5203c224 */ /* 0x002fe200078e020c */
[----:B------:R-:W-:Y:S04]  /*4430*/  BSSY B1, `(.L_x_154) ;  /* 0x0000006000017945 */ /* 0x000fe80003800000 */
[----:B------:R1:W-:Y:S01]  /*4440*/  @!P4 STG.E.U8 desc[UR36][R6.64+0x70], R3 ;  /* 0x000070030600c986 */ /* 0x0003e2000c101124 */
[----:B------:R-:W-:Y:S05]  /*4450*/  @P3 BRA `(.L_x_155) ;  /* 0x00000000000c3947 */ /* 0x000fea0003800000 */
[----:B--2---:R-:W1:Y:S02]  /*4460*/  LDG.E.U8 R157, desc[UR36][R10.64+0x71] ;  /* 0x000071240a9d7981 */ /* 0x004e64000c1e1100 */
[----:B-1----:R-:W-:-:S05]  /*4470*/  PRMT R3, R157, 0x8880, RZ ;  /* 0x000088809d037816 */ /* 0x002fca00000000ff */
[----:B------:R-:W-:-:S07]  /*4480*/  IMAD R12, R3, R156, RZ ;  /* 0x0000009c030c7224 */ /* 0x000fce00078e02ff */
.L_x_155:
[----:B------:R-:W-:Y:S05]  /*4490*/  BSYNC B1 ;  /* 0x0000000000017941 */ /* 0x000fea0003800000 */
.L_x_154:
[----:B------:R-:W-:Y:S01]  /*44a0*/  @!P3 IMAD R83, R83, R155, R12 ;  /* 0x0000009b5353b224 */ /* 0x000fe200078e020c */
[----:B------:R-:W-:Y:S04]  /*44b0*/  BSSY B1, `(.L_x_156) ;  /* 0x0000006000017945 */ /* 0x000fe80003800000 */
[----:B------:R0:W-:Y:S01]  /*44c0*/  @!P3 STG.E.U8 desc[UR36][R6.64+0x71], R83 ;  /* 0x000071530600b986 */ /* 0x0001e2000c101124 */
[----:B------:R-:W-:Y:S05]  /*44d0*/  @P5 BRA `(.L_x_157) ;  /* 0x00000000000c5947 */ /* 0x000fea0003800000 */
[----:B--2---:R-:W1:Y:S02]  /*44e0*/  LDG.E.U8 R157, desc[UR36][R8.64+0x78] ;  /* 0x00007824089d7981 */ /* 0x004e64000c1e1100 */
[----:B-1----:R-:W-:-:S05]  /*44f0*/  PRMT R3, R157, 0x8880, RZ ;  /* 0x000088809d037816 */ /* 0x002fca00000000ff */
[----:B------:R-:W-:-:S07]  /*4500*/  IMAD R12, R3, R156, RZ ;  /* 0x0000009c030c7224 */ /* 0x000fce00078e02ff */
.L_x_157:
[----:B------:R-:W-:Y:S05]  /*4510*/  BSYNC B1 ;  /* 0x0000000000017941 */ /* 0x000fea0003800000 */
.L_x_156:
[----:B-1----:R-:W-:Y:S01]  /*4520*/  @!P5 IMAD R3, R84, R155, R12 ;  /* 0x0000009b5403d224 */ /* 0x002fe200078e020c */
[----:B------:R-:W-:Y:S04]  /*4530*/  BSSY B1, `(.L_x_158) ;  /* 0x0000006000017945 */ /* 0x000fe80003800000 */
[----:B------:R1:W-:Y:S01]  /*4540*/  @!P5 STG.E.U8 desc[UR36][R4.64+0x78], R3 ;  /* 0x000078030400d986 */ /* 0x0003e2000c101124 */
[----:B------:R-:W-:Y:S05]  /*4550*/  @P2 BRA `(.L_x_159) ;  /* 0x00000000000c2947 */ /* 0x000fea0003800000 */
[----:B--2---:R-:W1:Y:S02]  /*4560*/  LDG.E.U8 R157, desc[UR36][R8.64+0x79] ;  /* 0x00007924089d7981 */ /* 0x004e64000c1e1100 */
[----:B-1----:R-:W-:-:S05]  /*4570*/  PRMT R3, R157, 0x8880, RZ ;  /* 0x000088809d037816 */ /* 0x002fca00000000ff */
[----:B------:R-:W-:-:S07]  /*4580*/  IMAD R12, R3, R156, RZ ;  /* 0x0000009c030c7224 */ /* 0x000fce00078e02ff */
.L_x_159:
[----:B------:R-:W-:Y:S05]  /*4590*/  BSYNC B1 ;  /* 0x0000000000017941 */ /* 0x000fea0003800000 */
.L_x_158:
        /* <DEDUP_REMOVED lines=11> */
.L_x_161:
[----:B------:R-:W-:Y:S05]  /*4650*/  BSYNC B1 ;  /* 0x0000000000017941 */ /* 0x000fea0003800000 */
.L_x_160:
[----:B-1----:R-:W-:Y:S01]  /*4660*/  @!P4 IMAD R3, R86, R155, R12 ;  /* 0x0000009b5603c224 */ /* 0x002fe200078e020c */
[----:B------:R-:W-:Y:S04]  /*4670*/  BSSY B1, `(.L_x_162) ;  /* 0x0000006000017945 */ /* 0x000fe80003800000 */
[----:B------:R1:W-:Y:S01]  /*4680*/  @!P4 STG.E.U8 desc[UR36][R6.64+0x78], R3 ;  /* 0x000078030600c986 */ /* 0x0003e2000c101124 */
[----:B------:R-:W-:Y:S05]  /*4690*/  @P3 BRA `(.L_x_163) ;  /* 0x00000000000c3947 */ /* 0x000fea0003800000 */
[----:B--2---:R-:W1:Y:S02]  /*46a0*/  LDG.E.U8 R157, desc[UR36][R10.64+0x79] ;  /* 0x000079240a9d7981 */ /* 0x004e64000c1e1100 */
[----:B-1----:R-:W-:-:S05]  /*46b0*/  PRMT R3, R157, 0x8880, RZ ;  /* 0x000088809d037816 */ /* 0x002fca00000000ff */
[----:B------:R-:W-:-:S07]  /*46c0*/  IMAD R12, R3, R156, RZ ;  /* 0x0000009c030c7224 */ /* 0x000fce00078e02ff */
.L_x_163:
[----:B------:R-:W-:Y:S05]  /*46d0*/  BSYNC B1 ;  /* 0x0000000000017941 */ /* 0x000fea0003800000 */
.L_x_162:
[----:B------:R-:W-:Y:S01]  /*46e0*/  @!P3 IMAD R87, R87, R155, R12 ;  /* 0x0000009b5757b224 */ /* 0x000fe200078e020c */
[----:B------:R-:W-:Y:S04]  /*46f0*/  BSSY B1, `(.L_x_164) ;  /* 0x0000006000017945 */ /* 0x000fe80003800000 */
[----:B------:R0:W-:Y:S01]  /*4700*/  @!P3 STG.E.U8 desc[UR36][R6.64+0x79], R87 ;  /* 0x000079570600b986 */ /* 0x0001e2000c101124 */
[----:B------:R-:W-:Y:S05]  /*4710*/  @P5 BRA `(.L_x_165) ;  /* 0x00000000000c5947 */ /* 0x000fea0003800000 */
[----:B--2---:R-:W1:Y:S02]  /*4720*/  LDG.E.U8 R157, desc[UR36][R8.64+0x80] ;  /* 0x00008024089d7981 */ /* 0x004e64000c1e1100 */
[----:B-1----:R-:W-:-:S05]  /*4730*/  PRMT R3, R157, 0x8880, RZ ;  /* 0x000088809d037816 */ /* 0x002fca00000000ff */
[----:B------:R-:W-:-:S07]  /*4740*/  IMAD R12, R3, R156, RZ ;  /* 0x0000009c030c7224 */ /* 0x000fce00078e02ff */
.L_x_165:
[----:B------:R-:W-:Y:S05]  /*4750*/  BSYNC B1 ;  /* 0x0000000000017941 */ /* 0x000fea0003800000 */
.L_x_164:
[----:B-1----:R-:W-:Y:S01]  /*4760*/  @!P5 IMAD R3, R88, R155, R12 ;  /* 0x0000009b5803d224 */ /* 0x002fe200078e020c */
[----:B------:R-:W-:Y:S04]  /*4770*/  BSSY B1, `(.L_x_166) ;  /* 0x0000006000017945 */ /* 0x000fe80003800000 */
[----:B------:R1:W-:Y:S01]  /*4780*/  @!P5 STG.E.U8 desc[UR36][R4.64+0x80], R3 ;  /* 0x000080030400d986 */ /* 0x0003e2000c101124 */
[----:B------:R-:W-:Y:S05]  /*4790*/  @P2 BRA `(.L_x_167) ;  /* 0x00000000000c2947 */ /* 0x000fea0003800000 */
[----:B--2---:R-:W1:Y:S02]  /*47a0*/  LDG.E.U8 R157, desc[UR36][R8.64+0x81] ;  /* 0x00008124089d7981 */ /* 0x004e64000c1e1100 */
[----:B-1----:R-:W-:-:S05]  /*47b0*/  PRMT R3, R157, 0x8880, RZ ;  /* 0x000088809d037816 */ /* 0x002fca00000000ff */
[----:B------:R-:W-:-:S07]  /*47c0*/  IMAD R12, R3, R156, RZ ;  /* 0x0000009c030c7224 */ /* 0x000fce00078e02ff */
.L_x_167:
[----:B------:R-:W-:Y:S05]  /*47d0*/  BSYNC B1 ;  /* 0x0000000000017941 */ /* 0x000fea0003800000 */
.L_x_166:
        /* <DEDUP_REMOVED lines=11> */
.L_x_169:
[----:B------:R-:W-:Y:S05]  /*4890*/  BSYNC B1 ;  /* 0x0000000000017941 */ /* 0x000fea0003800000 */
.L_x_168:
[----:B-1----:R-:W-:Y:S01]  /*48a0*/  @!P4 IMAD R3, R90, R155, R12 ;  /* 0x0000009b5a03c224 */ /* 0x002fe200078e020c */
[----:B------:R-:W-:Y:S04]  /*48b0*/  BSSY B1, `(.L_x_170) ;  /* 0x0000006000017945 */ /* 0x000fe80003800000 */
[----:B------:R1:W-:Y:S01]  /*48c0*/  @!P4 STG.E.U8 desc[UR36][R6.64+0x80], R3 ;  /* 0x000080030600c986 */ /* 0x0003e2000c101124 */
[----:B------:R-:W-:Y:S05]  /*48d0*/  @P3 BRA `(.L_x_171) ;  /* 0x00000000000c3947 */ /* 0x000fea0003800000 */
[----:B--2---:R-:W1:Y:S02]  /*48e0*/  LDG.E.U8 R157, desc[UR36][R10.64+0x81] ;  /* 0x000081240a9d7981 */ /* 0x004e64000c1e1100 */
[----:B-1----:R-:W-:-:S05]  /*48f0*/  PRMT R3, R157, 0x8880, RZ ;  /* 0x000088809d037816 */ /* 0x002fca00000000ff */
[----:B------:R-:W-:-:S07]  /*4900*/  IMAD R12, R3, R156, RZ ;  /* 0x0000009c030c7224 */ /* 0x000fce00078e02ff */
.L_x_171:
[----:B------:R-:W-:Y:S05]  /*4910*/  BSYNC B1 ;  /* 0x0000000000017941 */ /* 0x000fea0003800000 */
.L_x_170:
[----:B------:R-:W-:Y:S01]  /*4920*/  @!P3 IMAD R91, R91, R155, R12 ;  /* 0x0000009b5b5bb224 */ /* 0x000fe200078e020c */
[----:B------:R-:W-:Y:S04]  /*4930*/  BSSY B1, `(.L_x_172) ;  /* 0x0000006000017945 */ /* 0x000fe80003800000 */
[----:B------:R0:W-:Y:S01]  /*4940*/  @!P3 STG.E.U8 desc[UR36][R6.64+0x81], R91 ;  /* 0x0000815b0600b986 */ /* 0x0001e2000c101124 */
[----:B------:R-:W-:Y:S05]  /*4950*/  @P5 BRA `(.L_x_173) ;  /* 0x00000000000c5947 */ /* 0x000fea0003800000 */
[----:B--2---:R-:W1:Y:S02]  /*4960*/  LDG.E.U8 R157, desc[UR36][R8.64+0x88] ;  /* 0x00008824089d7981 */ /* 0x004e64000c1e1100 */
[----:B-1----:R-:W-:-:S05]  /*4970*/  PRMT R3, R157, 0x8880, RZ ;  /* 0x000088809d037816 */ /* 0x002fca00000000ff */
[----:B------:R-:W-:-:S07]  /*4980*/  IMAD R12, R3, R156, RZ ;  /* 0x0000009c030c7224 */ /* 0x000fce00078e02ff */
.L_x_173:
[----:B------:R-:W-:Y:S05]  /*4990*/  BSYNC B1 ;  /* 0x0000000000017941 */ /* 0x000fea0003800000 */
.L_x_172:
[----:B-1----:R-:W-:Y:S01]  /*49a0*/  @!P5 IMAD R3, R92, R155, R12 ;  /* 0x0000009b5c03d224 */ /* 0x002fe200078e020c */
[----:B------:R-:W-:Y:S04]  /*49b0*/  BSSY B1, `(.L_x_174) ;  /* 0x0000006000017945 */ /* 0x000fe80003800000 */
[----:B------:R1:W-:Y:S01]  /*49c0*/  @!P5 STG.E.U8 desc[UR36][R4.64+0x88], R3 ;  /* 0x000088030400d986 */ /* 0x0003e2000c101124 */
[----:B------:R-:W-:Y:S05]  /*49d0*/  @P2 BRA `(.L_x_175) ;  /* 0x00000000000c2947 */ /* 0x000fea0003800000 */
[----:B--2---:R-:W1:Y:S02]  /*49e0*/  LDG.E.U8 R157, desc[UR36][R8.64+0x89] ;  /* 0x00008924089d7981 */ /* 0x004e64000c1e1100 */
[----:B-1----:R-:W-:-:S05]  /*49f0*/  PRMT R3, R157, 0x8880, RZ ;  /* 0x000088809d037816 */ /* 0x002fca00000000ff */
[----:B------:R-:W-:-:S07]  /*4a00*/  IMAD R12, R3, R156, RZ ;  /* 0x0000009c030c7224 */ /* 0x000fce00078e02ff */
.L_x_175:
[----:B------:R-:W-:Y:S05]  /*4a10*/  BSYNC B1 ;  /* 0x0000000000017941 */ /* 0x000fea0003800000 */
.L_x_174:
        /* <DEDUP_REMOVED lines=11> */
.L_x_177:
[----:B------:R-:W-:Y:S05]  /*4ad0*/  BSYNC B1 ;  /* 0x0000000000017941 */ /* 0x000fea0003800000 */
.L_x_176:
[----:B-1----:R-:W-:Y:S01]  /*4ae0*/  @!P4 IMAD R3, R94, R155, R12 ;  /* 0x0000009b5e03c224 */ /* 0x002fe200078e020c */
[----:B------:R-:W-:Y:S04]  /*4af0*/  BSSY B1, `(.L_x_178) ;  /* 0x0000006000017945 */ /* 0x000fe80003800000 */
[----:B------:R1:W-:Y:S01]  /*4b00*/  @!P4 STG.E.U8 desc[UR36][R6.64+0x88], R3 ;  /* 0x000088030600c986 */ /* 0x0003e2000c101124 */
[----:B------:R-:W-:Y:S05]  /*4b10*/  @P3 BRA `(.L_x_179) ;  /* 0x00000000000c3947 */ /* 0x000fea0003800000 */
[----:B--2---:R-:W1:Y:S02]  /*4b20*/  LDG.E.U8 R157, desc[UR36][R10.64+0x89] ;  /* 0x000089240a9d7981 */ /* 0x004e64000c1e1100 */
[----:B-1----:R-:W-:-:S05]  /*4b30*/  PRMT R3, R157, 0x8880, RZ ;  /* 0x000088809d037816 */ /* 0x002fca00000000ff */
[----:B------:R-:W-:-:S07]  /*4b40*/  IMAD R12, R3, R156, RZ ;  /* 0x0000009c030c7224 */ /* 0x000fce00078e02ff */
.L_x_179:
[----:B------:R-:W-:Y:S05]  /*4b50*/  BSYNC B1 ;  /* 0x0000000000017941 */ /* 0x000fea0003800000 */
.L_x_178:
[----:B------:R-:W-:Y:S01]  /*4b60*/  @!P3 IMAD R95, R95, R155, R12 ;  /* 0x0000009b5f5fb224 */ /* 0x000fe200078e020c */
[----:B------:R-:W-:Y:S04]  /*4b70*/  BSSY B1, `(.L_x_180) ;  /* 0x0000006000017945 */ /* 0x000fe80003800000 */
[----:B------:R0:W-:Y:S01]  /*4b80*/  @!P3 STG.E.U8 desc[UR36][R6.64+0x89], R95 ;  /* 0x0000895f0600b986 */ /* 0x0001e2000c101124 */
[----:B------:R-:W-:Y:S05]  /*4b90*/  @P5 BRA `(.L_x_181) ;  /* 0x00000000000c5947 */ /* 0x000fea0003800000 */
[----:B--2---:R-:W1:Y:S02]  /*4ba0*/  LDG.E.U8 R157, desc[UR36][R8.64+0x90] ;  /* 0x00009024089d7981 */ /* 0x004e64000c1e1100 */
[----:B-1----:R-:W-:-:S05]  /*4bb0*/  PRMT R3, R157, 0x8880, RZ ;  /* 0x000088809d037816 */ /* 0x002fca00000000ff */
[----:B------:R-:W-:-:S07]  /*4bc0*/  IMAD R12, R3, R156, RZ ;  /* 0x0000009c030c7224 */ /* 0x000fce00078e02ff */
.L_x_181:
[----:B------:R-:W-:Y:S05]  /*4bd0*/  BSYNC B1 ;  /* 0x0000000000017941 */ /* 0x000fea0003800000 */
.L_x_180:
[----:B-1----:R-:W-:Y:S01]  /*4be0*/  @!P5 IMAD R3, R96, R155, R12 ;  /* 0x0000009b6003d224 */ /* 0x002fe200078e020c */
[----:B------:R-:W-:Y:S04]  /*4bf0*/  BSSY B1, `(.L_x_182) ;  /* 0x0000006000017945 */ /* 0x000fe80003800000 */
[----:B------:R1:W-:Y:S01]  /*4c00*/  @!P5 STG.E.U8 desc[UR36][R4.64+0x90], R3 ;  /* 0x000090030400d986 */ /* 0x0003e2000c101124 */
[----:B------:R-:W-:Y:S05]  /*4c10*/  @P2 BRA `(.L_x_183) ;  /* 0x00000000000c2947 */ /* 0x000fea0003800000 */
[----:B--2---:R-:W1:Y:S02]  /*4c20*/  LDG.E.U8 R157, desc[UR36][R8.64+0x91] ;  /* 0x00009124089d7981 */ /* 0x004e64000c1e1100 */
[----:B-1----:R-:W-:-:S05]  /*4c30*/  PRMT R3, R157, 0x8880, RZ ;  /* 0x000088809d037816 */ /* 0x002fca00000000ff */
[----:B------:R-:W-:-:S07]  /*4c40*/  IMAD R12, R3, R156, RZ ;  /* 0x0000009c030c7224 */ /* 0x000fce00078e02ff */
.L_x_183:
[----:B------:R-:W-:Y:S05]  /*4c50*/  BSYNC B1 ;  /* 0x0000000000017941 */ /* 0x000fea0003800000 */
.L_x_182:
        /* <DEDUP_REMOVED lines=11> */
.L_x_185:
[----:B------:R-:W-:Y:S05]  /*4d10*/  BSYNC B1 ;  /* 0x0000000000017941 */ /* 0x000fea0003800000 */
.L_x_184:
[----:B-1----:R-:W-:Y:S01]  /*4d20*/  @!P4 IMAD R3, R98, R155, R12 ;  /* 0x0000009b6203c224 */ /* 0x002fe200078e020c */
[----:B------:R-:W-:Y:S04]  /*4d30*/  BSSY B1, `(.L_x_186) ;  /* 0x0000006000017945 */ /* 0x000fe80003800000 */
[----:B------:R1:W-:Y:S01]  /*4d40*/  @!P4 STG.E.U8 desc[UR36][R6.64+0x90], R3 ;  /* 0x000090030600c986 */ /* 0x0003e2000c101124 */
[----:B------:R-:W-:Y:S05]  /*4d50*/  @P3 BRA `(.L_x_187) ;  /* 0x00000000000c3947 */ /* 0x000fea0003800000 */
[----:B--2---:R-:W1:Y:S02]  /*4d60*/  LDG.E.U8 R157, desc[UR36][R10.64+0x91] ;  /* 0x000091240a9d7981 */ /* 0x004e64000c1e1100 */
[----:B-1----:R-:W-:-:S05]  /*4d70*/  PRMT R3, R157, 0x8880, RZ ;  /* 0x000088809d037816 */ /* 0x002fca00000000ff */
[----:B------:R-:W-:-:S07]  /*4d80*/  IMAD R12, R3, R156, RZ ;  /* 0x0000009c030c7224 */ /* 0x000fce00078e02ff */
.L_x_187:
[----:B------:R-:W-:Y:S05]  /*4d90*/  BSYNC B1 ;  /* 0x0000000000017941 */ /* 0x000fea0003800000 */
.L_x_186:
[----:B------:R-:W-:Y:S01]  /*4da0*/  @!P3 IMAD R99, R99, R155, R12 ;  /* 0x0000009b6363b224 */ /* 0x000fe200078e020c */
[----:B------:R-:W-:Y:S04]  /*4db0*/  BSSY B1, `(.L_x_188) ;  /* 0x0000006000017945 */ /* 0x000fe80003800000 */
[----:B------:R0:W-:Y:S01]  /*4dc0*/  @!P3 STG.E.U8 desc[UR36][R6.64+0x91], R99 ;  /* 0x000091630600b986 */ /* 0x0001e2000c101124 */
[----:B------:R-:W-:Y:S05]  /*4dd0*/  @P5 BRA `(.L_x_189) ;  /* 0x00000000000c5947 */ /* 0x000fea0003800000 */
[----:B--2---:R-:W1:Y:S02]  /*4de0*/  LDG.E.U8 R157, desc[UR36][R8.64+0x98] ;  /* 0x00009824089d7981 */ /* 0x004e64000c1e1100 */
[----:B-1----:R-:W-:-:S05]  /*4df0*/  PRMT R3, R157, 0x8880, RZ ;  /* 0x000088809d037816 */ /* 0x002fca00000000ff */
[----:B------:R-:W-:-:S07]  /*4e00*/  IMAD R12, R3, R156, RZ ;  /* 0x0000009c030c7224 */ /* 0x000fce00078e02ff */
.L_x_189:
[----:B------:R-:W-:Y:S05]  /*4e10*/  BSYNC B1 ;  /* 0x0000000000017941 */ /* 0x000fea0003800000 */
.L_x_188:
[----:B-1----:R-:W-:Y:S01]  /*4e20*/  @!P5 IMAD R3, R100, R155, R12 ;  /* 0x0000009b6403d224 */ /* 0x002fe200078e020c */
[----:B------:R-:W-:Y:S04]  /*4e30*/  BSSY B1, `(.L_x_190) ;  /* 0x0000006000017945 */ /* 0x000fe80003800000 */
[----:B------:R1:W-:Y:S01]  /*4e40*/  @!P5 STG.E.U8 desc[UR36][R4.64+0x98], R3 ;  /* 0x000098030400d986 */ /* 0x0003e2000c101124 */
[----:B------:R-:W-:Y:S05]  /*4e50*/  @P2 BRA `(.L_x_191) ;  /* 0x00000000000c2947 */ /* 0x000fea0003800000 */
[----:B--2---:R-:W1:Y:S02]  /*4e60*/  LDG.E.U8 R157, desc[UR36][R8.64+0x99] ;  /* 0x00009924089d7981 */ /* 0x004e64000c1e1100 */
[----:B-1----:R-:W-:-:S05]  /*4e70*/  PRMT R3, R157, 0x8880, RZ ;  /* 0x000088809d037816 */ /* 0x002fca00000000ff */
[----:B------:R-:W-:-:S07]  /*4e80*/  IMAD R12, R3, R156, RZ ;  /* 0x0000009c030c7224 */ /* 0x000fce00078e02ff */
.L_x_191:
[----:B------:R-:W-:Y:S05]  /*4e90*/  BSYNC B1 ;  /* 0x0000000000017941 */ /* 0x000fea0003800000 */
.L_x_190:
        /* <DEDUP_REMOVED lines=11> */
.L_x_193:
[----:B------:R-:W-:Y:S05]  /*4f50*/  BSYNC B1 ;  /* 0x0000000000017941 */ /* 0x000fea0003800000 */
.L_x_192:
[----:B-1----:R-:W-:Y:S01]  /*4f60*/  @!P4 IMAD R3, R102, R155, R12 ;  /* 0x0000009b6603c224 */ /* 0x002fe200078e020c */
[----:B------:R-:W-:Y:S04]  /*4f70*/  BSSY B1, `(.L_x_194) ;  /* 0x0000006000017945 */ /* 0x000fe80003800000 */
[----:B------:R1:W-:Y:S01]  /*4f80*/  @!P4 STG.E.U8 desc[UR36][R6.64+0x98], R3 ;  /* 0x000098030600c986 */ /* 0x0003e2000c101124 */
[----:B------:R-:W-:Y:S05]  /*4f90*/  @P3 BRA `(.L_x_195) ;  /* 0x00000000000c3947 */ /* 0x000fea0003800000 */
[----:B--2---:R-:W1:Y:S02]  /*4fa0*/  LDG.E.U8 R157, desc[UR36][R10.64+0x99] ;  /* 0x000099240a9d7981 */ /* 0x004e64000c1e1100 */
[----:B-1----:R-:W-:-:S05]  /*4fb0*/  PRMT R3, R157, 0x8880, RZ ;  /* 0x000088809d037816 */ /* 0x002fca00000000ff */
[----:B------:R-:W-:-:S07]  /*4fc0*/  IMAD R12, R3, R156, RZ ;  /* 0x0000009c030c7224 */ /* 0x000fce00078e02ff */
.L_x_195:
[----:B------:R-:W-:Y:S05]  /*4fd0*/  BSYNC B1 ;  /* 0x0000000000017941 */ /* 0x000fea0003800000 */
.L_x_194:
[----:B------:R-:W-:Y:S01]  /*4fe0*/  @!P3 IMAD R103, R103, R155, R12 ;  /* 0x0000009b6767b224 */ /* 0x000fe200078e020c */
[----:B------:R-:W-:Y:S04]  /*4ff0*/  BSSY B1, `(.L_x_196) ;  /* 0x0000006000017945 */ /* 0x000fe80003800000 */
[----:B------:R0:W-:Y:S01]  /*5000*/  @!P3 STG.E.U8 desc[UR36][R6.64+0x99], R103 ;  /* 0x000099670600b986 */ /* 0x0001e2000c101124 */
[----:B------:R-:W-:Y:S05]  /*5010*/  @P5 BRA `(.L_x_197) ;  /* 0x00000000000c5947 */ /* 0x000fea0003800000 */
[----:B--2---:R-:W1:Y:S02]  /*5020*/  LDG.E.U8 R157, desc[UR36][R8.64+0xa0] ;  /* 0x0000a024089d7981 */ /* 0x004e64000c1e1100 */
[----:B-1----:R-:W-:-:S05]  /*5030*/  PRMT R3, R157, 0x8880, RZ ;  /* 0x000088809d037816 */ /* 0x002fca00000000ff */
[----:B------:R-:W-:-:S07]  /*5040*/  IMAD R12, R3, R156, RZ ;  /* 0x0000009c030c7224 */ /* 0x000fce00078e02ff */
.L_x_197:
[----:B------:R-:W-:Y:S05]  /*5050*/  BSYNC B1 ;  /* 0x0000000000017941 */ /* 0x000fea0003800000 */
.L_x_196:
[----:B-1----:R-:W-:Y:S01]  /*5060*/  @!P5 IMAD R3, R104, R155, R12 ;  /* 0x0000009b6803d224 */ /* 0x002fe200078e020c */
[----:B------:R-:W-:Y:S04]  /*5070*/  BSSY B1, `(.L_x_198) ;  /* 0x0000006000017945 */ /* 0x000fe80003800000 */
[----:B------:R1:W-:Y:S01]  /*5080*/  @!P5 STG.E.U8 desc[UR36][R4.64+0xa0], R3 ;  /* 0x0000a0030400d986 */ /* 0x0003e2000c101124 */
[----:B------:R-:W-:Y:S05]  /*5090*/  @P2 BRA `(.L_x_199) ;  /* 0x00000000000c2947 */ /* 0x000fea0003800000 */
[----:B--2---:R-:W1:Y:S02]  /*50a0*/  LDG.E.U8 R157, desc[UR36][R8.64+0xa1] ;  /* 0x0000a124089d7981 */ /* 0x004e64000c1e1100 */
[----:B-1----:R-:W-:-:S05]  /*50b0*/  PRMT R3, R157, 0x8880, RZ ;  /* 0x000088809d037816 */ /* 0x002fca00000000ff */
[----:B------:R-:W-:-:S07]  /*50c0*/  IMAD R12, R3, R156, RZ ;  /* 0x0000009c030c7224 */ /* 0x000fce00078e02ff */
.L_x_199:
[----:B------:R-:W-:Y:S05]  /*50d0*/  BSYNC B1 ;  /* 0x0000000000017941 */ /* 0x000fea0003800000 */
.L_x_198:
        /* <DEDUP_REMOVED lines=11> */
.L_x_201:
[----:B------:R-:W-:Y:S05]  /*5190*/  BSYNC B1 ;  /* 0x0000000000017941 */ /* 0x000fea0003800000 */
.L_x_200:
[----:B-1----:R-:W-:Y:S01]  /*51a0*/  @!P4 IMAD R3, R106, R155, R12 ;  /* 0x0000009b6a03c224 */ /* 0x002fe200078e020c */
[----:B------:R-:W-:Y:S04]  /*51b0*/  BSSY B1, `(.L_x_202) ;  /* 0x0000006000017945 */ /* 0x000fe80003800000 */
[----:B------:R1:W-:Y:S01]  /*51c0*/  @!P4 STG.E.U8 desc[UR36][R6.64+0xa0], R3 ;  /* 0x0000a0030600c986 */ /* 0x0003e2000c101124 */
[----:B------:R-:W-:Y:S05]  /*51d0*/  @P3 BRA `(.L_x_203) ;  /* 0x00000000000c3947 */ /* 0x000fea0003800000 */
[----:B--2---:R-:W1:Y:S02]  /*51e0*/  LDG.E.U8 R157, desc[UR36][R10.64+0xa1] ;  /* 0x0000a1240a9d7981 */ /* 0x004e64000c1e1100 */
[----:B-1----:R-:W-:-:S05]  /*51f0*/  PRMT R3, R157, 0x8880, RZ ;  /* 0x000088809d037816 */ /* 0x002fca00000000ff */
[----:B------:R-:W-:-:S07]  /*5200*/  IMAD R12, R3, R156, RZ ;  /* 0x0000009c030c7224 */ /* 0x000fce00078e02ff */
.L_x_203:
[----:B------:R-:W-:Y:S05]  /*5210*/  BSYNC B1 ;  /* 0x0000000000017941 */ /* 0x000fea0003800000 */
.L_x_202:
[----:B------:R-:W-:Y:S01]  /*5220*/  @!P3 IMAD R107, R107, R155, R12 ;  /* 0x0000009b6b6bb224 */ /* 0x000fe200078e020c */
[----:B------:R-:W-:Y:S04]  /*5230*/  BSSY B1, `(.L_x_204) ;  /* 0x0000006000017945 */ /* 0x000fe80003800000 */
[----:B------:R0:W-:Y:S01]  /*5240*/  @!P3 STG.E.U8 desc[UR36][R6.64+0xa1], R107 ;  /* 0x0000a16b0600b986 */ /* 0x0001e2000c101124 */
[----:B------:R-:W-:Y:S05]  /*5250*/  @P5 BRA `(.L_x_205) ;  /* 0x00000000000c5947 */ /* 0x000fea0003800000 */
[----:B--2---:R-:W1:Y:S02]  /*5260*/  LDG.E.U8 R157, desc[UR36][R8.64+0xa8] ;  /* 0x0000a824089d7981 */ /* 0x004e64000c1e1100 */
[----:B-1----:R-:W-:-:S05]  /*5270*/  PRMT R3, R157, 0x8880, RZ ;  /* 0x000088809d037816 */ /* 0x002fca00000000ff */
[----:B------:R-:W-:-:S07]  /*5280*/  IMAD R12, R3, R156, RZ ;  /* 0x0000009c030c7224 */ /* 0x000fce00078e02ff */
.L_x_205:
[----:B------:R-:W-:Y:S05]  /*5290*/  BSYNC B1 ;  /* 0x0000000000017941 */ /* 0x000fea0003800000 */
.L_x_204:
[----:B-1----:R-:W-:Y:S01]  /*52a0*/  @!P5 IMAD R3, R108, R155, R12 ;  /* 0x0000009b6c03d224 */ /* 0x002fe200078e020c */
[----:B------:R-:W-:Y:S04]  /*52b0*/  BSSY B1, `(.L_x_206) ;  /* 0x0000006000017945 */ /* 0x000fe80003800000 */
[----:B------:R1:W-:Y:S01]  /*52c0*/  @!P5 STG.E.U8 desc[UR36][R4.64+0xa8], R3 ;  /* 0x0000a8030400d986 */ /* 0x0003e2000c101124 */
[----:B------:R-:W-:Y:S05]  /*52d0*/  @P2 BRA `(.L_x_207) ;  /* 0x00000000000c2947 */ /* 0x000fea0003800000 */
[----:B--2---:R-:W1:Y:S02]  /*52e0*/  LDG.E.U8 R157, desc[UR36][R8.64+0xa9] ;  /* 0x0000a924089d7981 */ /* 0x004e64000c1e1100 */
[----:B-1----:R-:W-:-:S05]  /*52f0*/  PRMT R3, R157, 0x8880, RZ ;  /* 0x000088809d037816 */ /* 0x002fca00000000ff */
[----:B------:R-:W-:-:S07]  /*5300*/  IMAD R12, R3, R156, RZ ;  /* 0x0000009c030c7224 */ /* 0x000fce00078e02ff */
.L_x_207:
[----:B------:R-:W-:Y:S05]  /*5310*/  BSYNC B1 ;  /* 0x0000000000017941 */ /* 0x000fea0003800000 */
.L_x_206:
        /* <DEDUP_REMOVED lines=11> */
.L_x_209:
[----:B------:R-:W-:Y:S05]  /*53d0*/  BSYNC B1 ;  /* 0x0000000000017941 */ /* 0x000fea0003800000 */
.L_x_208:
[----:B-1----:R-:W-:Y:S01]  /*53e0*/  @!P4 IMAD R3, R110, R155, R12 ;  /* 0x0000009b6e03c224 */ /* 0x002fe200078e020c */
[----:B------:R-:W-:Y:S04]  /*53f0*/  BSSY B1, `(.L_x_210) ;  /* 0x0000006000017945 */ /* 0x000fe80003800000 */
[----:B------:R1:W-:Y:S01]  /*5400*/  @!P4 STG.E.U8 desc[UR36][R6.64+0xa8], R3 ;  /* 0x0000a8030600c986 */ /* 0x0003e2000c101124 */
[----:B------:R-:W-:Y:S05]  /*5410*/  @P3 BRA `(.L_x_211) ;  /* 0x00000000000c3947 */ /* 0x000fea0003800000 */
[----:B--2---:R-:W1:Y:S02]  /*5420*/  LDG.E.U8 R157, desc[UR36][R10.64+0xa9] ;  /* 0x0000a9240a9d7981 */ /* 0x004e64000c1e1100 */
[----:B-1----:R-:W-:-:S05]  /*5430*/  PRMT R3, R157, 0x8880, RZ ;  /* 0x000088809d037816 */ /* 0x002fca00000000ff */
[----:B------:R-:W-:-:S07]  /*5440*/  IMAD R12, R3, R156, RZ ;  /* 0x0000009c030c7224 */ /* 0x000fce00078e02ff */
.L_x_211:
[----:B------:R-:W-:Y:S05]  /*5450*/  BSYNC B1 ;  /* 0x0000000000017941 */ /* 0x000fea0003800000 */
.L_x_210:
[----:B------:R-:W-:Y:S01]  /*5460*/  @!P3 IMAD R111, R111, R155, R12 ;  /* 0x0000009b6f6fb224 */ /* 0x000fe200078e020c */
[----:B------:R-:W-:Y:S04]  /*5470*/  BSSY B1, `(.L_x_212) ;  /* 0x0000006000017945 */ /* 0x000fe80003800000 */
[----:B------:R0:W-:Y:S01]  /*5480*/  @!P3 STG.E.U8 desc[UR36][R6.64+0xa9], R111 ;  /* 0x0000a96f0600b986 */ /* 0x0001e2000c101124 */
[----:B------:R-:W-:Y:S05]  /*5490*/  @P5 BRA `(.L_x_213) ;  /* 0x00000000000c5947 */ /* 0x000fea0003800000 */
[----:B--2---:R-:W1:Y:S02]  /*54a0*/  LDG.E.U8 R157, desc[UR36][R8.64+0xb0] ;  /* 0x0000b024089d7981 */ /* 0x004e64000c1e1100 */
[----:B-1----:R-:W-:-:S05]  /*54b0*/  PRMT R3, R157, 0x8880, RZ ;  /* 0x000088809d037816 */ /* 0x002fca00000000ff */
[----:B------:R-:W-:-:S07]  /*54c0*/  IMAD R12, R3, R156, RZ ;  /* 0x0000009c030c7224 */ /* 0x000fce00078e02ff */
.L_x_213:
[----:B------:R-:W-:Y:S05]  /*54d0*/  BSYNC B1 ;  /* 0x0000000000017941 */ /* 0x000fea0003800000 */
.L_x_212:
[----:B-1----:R-:W-:Y:S01]  /*54e0*/  @!P5 IMAD R3, R112, R155, R12 ;  /* 0x0000009b7003d224 */ /* 0x002fe200078e020c */
[----:B------:R-:W-:Y:S04]  /*54f0*/  BSSY B1, `(.L_x_214) ;  /* 0x0000006000017945 */ /* 0x000fe80003800000 */
[----:B------:R1:W-:Y:S01]  /*5500*/  @!P5 STG.E.U8 desc[UR36][R4.64+0xb0], R3 ;  /* 0x0000b0030400d986 */ /* 0x0003e2000c101124 */
[----:B------:R-:W-:Y:S05]  /*5510*/  @P2 BRA `(.L_x_215) ;  /* 0x00000000000c2947 */ /* 0x000fea0003800000 */
[----:B--2---:R-:W1:Y:S02]  /*5520*/  LDG.E.U8 R157, desc[UR36][R8.64+0xb1] ;  /* 0x0000b124089d7981 */ /* 0x004e64000c1e1100 */
[----:B-1----:R-:W-:-:S05]  /*5530*/  PRMT R3, R157, 0x8880, RZ ;  /* 0x000088809d037816 */ /* 0x002fca00000000ff */
[----:B------:R-:W-:-:S07]  /*5540*/  IMAD R12, R3, R156, RZ ;  /* 0x0000009c030c7224 */ /* 0x000fce00078e02ff */
.L_x_215:
[----:B------:R-:W-:Y:S05]  /*5550*/  BSYNC B1 ;  /* 0x0000000000017941 */ /* 0x000fea0003800000 */
.L_x_214:
        /* <DEDUP_REMOVED lines=11> */
.L_x_217:
[----:B------:R-:W-:Y:S05]  /*5610*/  BSYNC B1 ;  /* 0x0000000000017941 */ /* 0x000fea0003800000 */
.L_x_216:
[----:B-1----:R-:W-:Y:S01]  /*5620*/  @!P4 IMAD R3, R114, R155, R12 ;  /* 0x0000009b7203c224 */ /* 0x002fe200078e020c */
[----:B------:R-:W-:Y:S04]  /*5630*/  BSSY B1, `(.L_x_218) ;  /* 0x0000006000017945 */ /* 0x000fe80003800000 */
[----:B------:R1:W-:Y:S01]  /*5640*/  @!P4 STG.E.U8 desc[UR36][R6.64+0xb0], R3 ;  /* 0x0000b0030600c986 */ /* 0x0003e2000c101124 */
[----:B------:R-:W-:Y:S05]  /*5650*/  @P3 BRA `(.L_x_219) ;  /* 0x00000000000c3947 */ /* 0x000fea0003800000 */
[----:B--2---:R-:W1:Y:S02]  /*5660*/  LDG.E.U8 R157, desc[UR36][R10.64+0xb1] ;  /* 0x0000b1240a9d7981 */ /* 0x004e64000c1e1100 */
[----:B-1----:R-:W-:-:S05]  /*5670*/  PRMT R3, R157, 0x8880, RZ ;  /* 0x000088809d037816 */ /* 0x002fca00000000ff */
[----:B------:R-:W-:-:S07]  /*5680*/  IMAD R12, R3, R156, RZ ;  /* 0x0000009c030c7224 */ /* 0x000fce00078e02ff */
.L_x_219:
[----:B------:R-:W-:Y:S05]  /*5690*/  BSYNC B1 ;  /* 0x0000000000017941 */ /* 0x000fea0003800000 */
.L_x_218:
[----:B------:R-:W-:Y:S01]  /*56a0*/  @!P3 IMAD R115, R115, R155, R12 ;  /* 0x0000009b7373b224 */ /* 0x000fe200078e020c */
[----:B------:R-:W-:Y:S04]  /*56b0*/  BSSY B1, `(.L_x_220) ;  /* 0x0000006000017945 */ /* 0x000fe80003800000 */
[----:B------:R0:W-:Y:S01]  /*56c0*/  @!P3 STG.E.U8 desc[UR36][R6.64+0xb1], R115 ;  /* 0x0000b1730600b986 */ /* 0x0001e2000c101124 */
[----:B------:R-:W-:Y:S05]  /*56d0*/  @P5 BRA `(.L_x_221) ;  /* 0x00000000000c5947 */ /* 0x000fea0003800000 */
[----:B--2---:R-:W1:Y:S02]  /*56e0*/  LDG.E.U8 R157, desc[UR36][R8.64+0xb8] ;  /* 0x0000b824089d7981 */ /* 0x004e64000c1e1100 */
[----:B-1----:R-:W-:-:S05]  /*56f0*/  PRMT R3, R157, 0x8880, RZ ;  /* 0x000088809d037816 */ /* 0x002fca00000000ff */
[----:B------:R-:W-:-:S07]  /*5700*/  IMAD R12, R3, R156, RZ ;  /* 0x0000009c030c7224 */ /* 0x000fce00078e02ff */
.L_x_221:
[----:B------:R-:W-:Y:S05]  /*5710*/  BSYNC B1 ;  /* 0x0000000000017941 */ /* 0x000fea0003800000 */
.L_x_220:
[----:B-1----:R-:W-:Y:S01]  /*5720*/  @!P5 IMAD R3, R116, R155, R12 ;  /* 0x0000009b7403d224 */ /* 0x002fe200078e020c */
[----:B------:R-:W-:Y:S04]  /*5730*/  BSSY B1, `(.L_x_222) ;  /* 0x0000006000017945 */ /* 0x000fe80003800000 */
[----:B------:R1:W-:Y:S01]  /*5740*/  @!P5 STG.E.U8 desc[UR36][R4.64+0xb8], R3 ;  /* 0x0000b8030400d986 */ /* 0x0003e2000c101124 */
[----:B------:R-:W-:Y:S05]  /*5750*/  @P2 BRA `(.L_x_223) ;  /* 0x00000000000c2947 */ /* 0x000fea0003800000 */
[----:B--2---:R-:W1:Y:S02]  /*5760*/  LDG.E.U8 R157, desc[UR36][R8.64+0xb9] ;  /* 0x0000b924089d7981 */ /* 0x004e64000c1e1100 */
[----:B-1----:R-:W-:-:S05]  /*5770*/  PRMT R3, R157, 0x8880, RZ ;  /* 0x000088809d037816 */ /* 0x002fca00000000ff */
[----:B------:R-:W-:-:S07]  /*5780*/  IMAD R12, R3, R156, RZ ;  /* 0x0000009c030c7224 */ /* 0x000fce00078e02ff */
.L_x_223:
[----:B------:R-:W-:Y:S05]  /*5790*/  BSYNC B1 ;  /* 0x0000000000017941 */ /* 0x000fea0003800000 */
.L_x_222:
        /* <DEDUP_REMOVED lines=11> */
.L_x_225:
[----:B------:R-:W-:Y:S05]  /*5850*/  BSYNC B1 ;  /* 0x0000000000017941 */ /* 0x000fea0003800000 */
.L_x_224:
[----:B-1----:R-:W-:Y:S01]  /*5860*/  @!P4 IMAD R3, R118, R155, R12 ;  /* 0x0000009b7603c224 */ /* 0x002fe200078e020c */
[----:B------:R-:W-:Y:S04]  /*5870*/  BSSY B1, `(.L_x_226) ;  /* 0x0000006000017945 */ /* 0x000fe80003800000 */
[----:B------:R1:W-:Y:S01]  /*5880*/  @!P4 STG.E.U8 desc[UR36][R6.64+0xb8], R3 ;  /* 0x0000b8030600c986 */ /* 0x0003e2000c101124 */
[----:B------:R-:W-:Y:S05]  /*5890*/  @P3 BRA `(.L_x_227) ;  /* 0x00000000000c3947 */ /* 0x000fea0003800000 */
[----:B--2---:R-:W1:Y:S02]  /*58a0*/  LDG.E.U8 R157, desc[UR36][R10.64+0xb9] ;  /* 0x0000b9240a9d7981 */ /* 0x004e64000c1e1100 */
[----:B-1----:R-:W-:-:S05]  /*58b0*/  PRMT R3, R157, 0x8880, RZ ;  /* 0x000088809d037816 */ /* 0x002fca00000000ff */
[----:B------:R-:W-:-:S07]  /*58c0*/  IMAD R12, R3, R156, RZ ;  /* 0x0000009c030c7224 */ /* 0x000fce00078e02ff */
.L_x_227:
[----:B------:R-:W-:Y:S05]  /*58d0*/  BSYNC B1 ;  /* 0x0000000000017941 */ /* 0x000fea0003800000 */
.L_x_226:
[----:B------:R-:W-:Y:S01]  /*58e0*/  @!P3 IMAD R119, R119, R155, R12 ;  /* 0x0000009b7777b224 */ /* 0x000fe200078e020c */
[----:B------:R-:W-:Y:S04]  /*58f0*/  BSSY B1, `(.L_x_228) ;  /* 0x0000006000017945 */ /* 0x000fe80003800000 */
[----:B------:R0:W-:Y:S01]  /*5900*/  @!P3 STG.E.U8 desc[UR36][R6.64+0xb9], R119 ;  /* 0x0000b9770600b986 */ /* 0x0001e2000c101124 */
[----:B------:R-:W-:Y:S05]  /*5910*/  @P5 BRA `(.L_x_229) ;  /* 0x00000000000c5947 */ /* 0x000fea0003800000 */
[----:B--2---:R-:W1:Y:S02]  /*5920*/  LDG.E.U8 R157, desc[UR36][R8.64+0xc0] ;  /* 0x0000c024089d7981 */ /* 0x004e64000c1e1100 */
[----:B-1----:R-:W-:-:S05]  /*5930*/  PRMT R3, R157, 0x8880, RZ ;  /* 0x000088809d037816 */ /* 0x002fca00000000ff */
[----:B------:R-:W-:-:S07]  /*5940*/  IMAD R12, R3, R156, RZ ;  /* 0x0000009c030c7224 */ /* 0x000fce00078e02ff */
.L_x_229:
[----:B------:R-:W-:Y:S05]  /*5950*/  BSYNC B1 ;  /* 0x0000000000017941 */ /* 0x000fea0003800000 */
.L_x_228:
[----:B-1----:R-:W-:Y:S01]  /*5960*/  @!P5 IMAD R3, R120, R155, R12 ;  /* 0x0000009b7803d224 */ /* 0x002fe200078e020c */
[----:B------:R-:W-:Y:S04]  /*5970*/  BSSY B1, `(.L_x_230) ;  /* 0x0000006000017945 */ /* 0x000fe80003800000 */
[----:B------:R1:W-:Y:S01]  /*5980*/  @!P5 STG.E.U8 desc[UR36][R4.64+0xc0], R3 ;  /* 0x0000c0030400d986 */ /* 0x0003e2000c101124 */
[----:B------:R-:W-:Y:S05]  /*5990*/  @P2 BRA `(.L_x_231) ;  /* 0x00000000000c2947 */ /* 0x000fea0003800000 */
[----:B--2---:R-:W1:Y:S02]  /*59a0*/  LDG.E.U8 R157, desc[UR36][R8.64+0xc1] ;  /* 0x0000c124089d7981 */ /* 0x004e64000c1e1100 */
[----:B-1----:R-:W-:-:S05]  /*59b0*/  PRMT R3, R157, 0x8880, RZ ;  /* 0x000088809d037816 */ /* 0x002fca00000000ff */
[----:B------:R-:W-:-:S07]  /*59c0*/  IMAD R12, R3, R156, RZ ;  /* 0x0000009c030c7224 */ /* 0x000fce00078e02ff */
.L_x_231:
[----:B------:R-:W-:Y:S05]  /*59d0*/  BSYNC B1 ;  /* 0x0000000000017941 */ /* 0x000fea0003800000 */
.L_x_230:
        /* <DEDUP_REMOVED lines=11> */
.L_x_233:
[----:B------:R-:W-:Y:S05]  /*5a90*/  BSYNC B1 ;  /* 0x0000000000017941 */ /* 0x000fea0003800000 */
.L_x_232:
[----:B-1----:R-:W-:Y:S01]  /*5aa0*/  @!P4 IMAD R3, R122, R155, R12 ;  /* 0x0000009b7a03c224 */ /* 0x002fe200078e020c */
[----:B------:R-:W-:Y:S04]  /*5ab0*/  BSSY B1, `(.L_x_234) ;  /* 0x0000006000017945 */ /* 0x000fe80003800000 */
[----:B------:R1:W-:Y:S01]  /*5ac0*/  @!P4 STG.E.U8 desc[UR36][R6.64+0xc0], R3 ;  /* 0x0000c0030600c986 */ /* 0x0003e2000c101124 */
[----:B------:R-:W-:Y:S05]  /*5ad0*/  @P3 BRA `(.L_x_235) ;  /* 0x00000000000c3947 */ /* 0x000fea0003800000 */
[----:B--2---:R-:W1:Y:S02]  /*5ae0*/  LDG.E.U8 R157, desc[UR36][R10.64+0xc1] ;  /* 0x0000c1240a9d7981 */ /* 0x004e64000c1e1100 */
[----:B-1----:R-:W-:-:S05]  /*5af0*/  PRMT R3, R157, 0x8880, RZ ;  /* 0x000088809d037816 */ /* 0x002fca00000000ff */
[----:B------:R-:W-:-:S07]  /*5b00*/  IMAD R12, R3, R156, RZ ;  /* 0x0000009c030c7224 */ /* 0x000fce00078e02ff */
.L_x_235:
[----:B------:R-:W-:Y:S05]  /*5b10*/  BSYNC B1 ;  /* 0x0000000000017941 */ /* 0x000fea0003800000 */
.L_x_234:
[----:B------:R-:W-:Y:S01]  /*5b20*/  @!P3 IMAD R123, R123, R155, R12 ;  /* 0x0000009b7b7bb224 */ /* 0x000fe200078e020c */
[----:B------:R-:W-:Y:S04]  /*5b30*/  BSSY B1, `(.L_x_236) ;  /* 0x0000006000017945 */ /* 0x000fe80003800000 */
[----:B------:R0:W-:Y:S01]  /*5b40*/  @!P3 STG.E.U8 desc[UR36][R6.64+0xc1], R123 ;  /* 0x0000c17b0600b986 */ /* 0x0001e2000c101124 */
[----:B------:R-:W-:Y:S05]  /*5b50*/  @P5 BRA `(.L_x_237) ;  /* 0x00000000000c5947 */ /* 0x000fea0003800000 */
[----:B--2---:R-:W1:Y:S02]  /*5b60*/  LDG.E.U8 R157, desc[UR36][R8.64+0xc8] ;  /* 0x0000c824089d7981 */ /* 0x004e64000c1e1100 */
[----:B-1----:R-:W-:-:S05]  /*5b70*/  PRMT R3, R157, 0x8880, RZ ;  /* 0x000088809d037816 */ /* 0x002fca00000000ff */
[----:B------:R-:W-:-:S07]  /*5b80*/  IMAD R12, R3, R156, RZ ;  /* 0x0000009c030c7224 */ /* 0x000fce00078e02ff */
.L_x_237:
[----:B------:R-:W-:Y:S05]  /*5b90*/  BSYNC B1 ;  /* 0x0000000000017941 */ /* 0x000fea0003800000 */
.L_x_236:
[----:B-1----:R-:W-:Y:S01]  /*5ba0*/  @!P5 IMAD R3, R124, R155, R12 ;  /* 0x0000009b7c03d224 */ /* 0x002fe200078e020c */
[----:B------:R-:W-:Y:S04]  /*5bb0*/  BSSY B1, `(.L_x_238) ;  /* 0x0000006000017945 */ /* 0x000fe80003800000 */
[----:B------:R1:W-:Y:S01]  /*5bc0*/  @!P5 STG.E.U8 desc[UR36][R4.64+0xc8], R3 ;  /* 0x0000c8030400d986 */ /* 0x0003e2000c101124 */
[----:B------:R-:W-:Y:S05]  /*5bd0*/  @P2 BRA `(.L_x_239) ;  /* 0x00000000000c2947 */ /* 0x000fea0003800000 */
[----:B--2---:R-:W1:Y:S02]  /*5be0*/  LDG.E.U8 R157, desc[UR36][R8.64+0xc9] ;  /* 0x0000c924089d7981 */ /* 0x004e64000c1e1100 */
[----:B-1----:R-:W-:-:S05]  /*5bf0*/  PRMT R3, R157, 0x8880, RZ ;  /* 0x000088809d037816 */ /* 0x002fca00000000ff */
[----:B------:R-:W-:-:S07]  /*5c00*/  IMAD R12, R3, R156, RZ ;  /* 0x0000009c030c7224 */ /* 0x000fce00078e02ff */
.L_x_239:
[----:B------:R-:W-:Y:S05]  /*5c10*/  BSYNC B1 ;  /* 0x0000000000017941 */ /* 0x000fea0003800000 */
.L_x_238:
        /* <DEDUP_REMOVED lines=11> */
.L_x_241:
[----:B------:R-:W-:Y:S05]  /*5cd0*/  BSYNC B1 ;  /* 0x0000000000017941 */ /* 0x000fea0003800000 */
.L_x_240:
[----:B-1----:R-:W-:Y:S01]  /*5ce0*/  @!P4 IMAD R3, R126, R155, R12 ;  /* 0x0000009b7e03c224 */ /* 0x002fe200078e020c */
[----:B------:R-:W-:Y:S04]  /*5cf0*/  BSSY B1, `(.L_x_242) ;  /* 0x0000006000017945 */ /* 0x000fe80003800000 */
[----:B------:R1:W-:Y:S01]  /*5d00*/  @!P4 STG.E.U8 desc[UR36][R6.64+0xc8], R3 ;  /* 0x0000c8030600c986 */ /* 0x0003e2000c101124 */
[----:B------:R-:W-:Y:S05]  /*5d10*/  @P3 BRA `(.L_x_243) ;  /* 0x00000000000c3947 */ /* 0x000fea0003800000 */
[----:B--2---:R-:W1:Y:S02]  /*5d20*/  LDG.E.U8 R157, desc[UR36][R10.64+0xc9] ;  /* 0x0000c9240a9d7981 */ /* 0x004e64000c1e1100 */
[----:B-1----:R-:W-:-:S05]  /*5d30*/  PRMT R3, R157, 0x8880, RZ ;  /* 0x000088809d037816 */ /* 0x002fca00000000ff */
[----:B------:R-:W-:-:S07]  /*5d40*/  IMAD R12, R3, R156, RZ ;  /* 0x0000009c030c7224 */ /* 0x000fce00078e02ff */
.L_x_243:
[----:B------:R-:W-:Y:S05]  /*5d50*/  BSYNC B1 ;  /* 0x0000000000017941 */ /* 0x000fea0003800000 */
.L_x_242:
[----:B------:R-:W-:Y:S01]  /*5d60*/  @!P3 IMAD R127, R127, R155, R12 ;  /* 0x0000009b7f7fb224 */ /* 0x000fe200078e020c */
[----:B------:R-:W-:Y:S04]  /*5d70*/  BSSY B1, `(.L_x_244) ;  /* 0x0000006000017945 */ /* 0x000fe80003800000 */
[----:B------:R0:W-:Y:S01]  /*5d80*/  @!P3 STG.E.U8 desc[UR36][R6.64+0xc9], R127 ;  /* 0x0000c97f0600b986 */ /* 0x0001e2000c101124 */
[----:B------:R-:W-:Y:S05]  /*5d90*/  @P5 BRA `(.L_x_245) ;  /* 0x00000000000c5947 */ /* 0x000fea0003800000 */
[----:B--2---:R-:W1:Y:S02]  /*5da0*/  LDG.E.U8 R157, desc[UR36][R8.64+0xd0] ;  /* 0x0000d024089d7981 */ /* 0x004e64000c1e1100 */
[----:B-1----:R-:W-:-:S05]  /*5db0*/  PRMT R3, R157, 0x8880, RZ ;  /* 0x000088809d037816 */ /* 0x002fca00000000ff */
[----:B------:R-:W-:-:S07]  /*5dc0*/  IMAD R12, R3, R156, RZ ;  /* 0x0000009c030c7224 */ /* 0x000fce00078e02ff */
.L_x_245:
[----:B------:R-:W-:Y:S05]  /*5dd0*/  BSYNC B1 ;  /* 0x0000000000017941 */ /* 0x000fea0003800000 */
.L_x_244:
[----:B-1----:R-:W-:Y:S01]  /*5de0*/  @!P5 IMAD R3, R128, R155, R12 ;  /* 0x0000009b8003d224 */ /* 0x002fe200078e020c */
[----:B------:R-:W-:Y:S04]  /*5df0*/  BSSY B1, `(.L_x_246) ;  /* 0x0000006000017945 */ /* 0x000fe80003800000 */
[----:B------:R1:W-:Y:S01]  /*5e00*/  @!P5 STG.E.U8 desc[UR36][R4.64+0xd0], R3 ;  /* 0x0000d0030400d986 */ /* 0x0003e2000c101124 */
[----:B------:R-:W-:Y:S05]  /*5e10*/  @P2 BRA `(.L_x_247) ;  /* 0x00000000000c2947 */ /* 0x000fea0003800000 */
[----:B--2---:R-:W1:Y:S02]  /*5e20*/  LDG.E.U8 R157, desc[UR36][R8.64+0xd1] ;  /* 0x0000d124089d7981 */ /* 0x004e64000c1e1100 */
[----:B-1----:R-:W-:-:S05]  /*5e30*/  PRMT R3, R157, 0x8880, RZ ;  /* 0x000088809d037816 */ /* 0x002fca00000000ff */
[----:B------:R-:W-:-:S07]  /*5e40*/  IMAD R12, R3, R156, RZ ;  /* 0x0000009c030c7224 */ /* 0x000fce00078e02ff */
.L_x_247:
[----:B------:R-:W-:Y:S05]  /*5e50*/  BSYNC B1 ;  /* 0x0000000000017941 */ /* 0x000fea0003800000 */
.L_x_246:
        /* <DEDUP_REMOVED lines=11> */
.L_x_249:
[----:B------:R-:W-:Y:S05]  /*5f10*/  BSYNC B1 ;  /* 0x0000000000017941 */ /* 0x000fea0003800000 */
.L_x_248:
[----:B-1----:R-:W-:Y:S01]  /*5f20*/  @!P4 IMAD R3, R130, R155, R12 ;  /* 0x0000009b8203c224 */ /* 0x002fe200078e020c */
[----:B------:R-:W-:Y:S04]  /*5f30*/  BSSY B1, `(.L_x_250) ;  /* 0x0000006000017945 */ /* 0x000fe80003800000 */
[----:B------:R1:W-:Y:S01]  /*5f40*/  @!P4 STG.E.U8 desc[UR36][R6.64+0xd0], R3 ;  /* 0x0000d0030600c986 */ /* 0x0003e2000c101124 */
[----:B------:R-:W-:Y:S05]  /*5f50*/  @P3 BRA `(.L_x_251) ;  /* 0x00000000000c3947 */ /* 0x000fea0003800000 */
[----:B--2---:R-:W1:Y:S02]  /*5f60*/  LDG.E.U8 R157, desc[UR36][R10.64+0xd1] ;  /* 0x0000d1240a9d7981 */ /* 0x004e64000c1e1100 */
[----:B-1----:R-:W-:-:S05]  /*5f70*/  PRMT R3, R157, 0x8880, RZ ;  /* 0x000088809d037816 */ /* 0x002fca00000000ff */
[----:B------:R-:W-:-:S07]  /*5f80*/  IMAD R12, R3, R156, RZ ;  /* 0x0000009c030c7224 */ /* 0x000fce00078e02ff */
.L_x_251:
[----:B------:R-:W-:Y:S05]  /*5f90*/  BSYNC B1 ;  /* 0x0000000000017941 */ /* 0x000fea0003800000 */
.L_x_250:
[----:B------:R-:W-:Y:S01]  /*5fa0*/  @!P3 IMAD R131, R131, R155, R12 ;  /* 0x0000009b8383b224 */ /* 0x000fe200078e020c */
[----:B------:R-:W-:Y:S04]  /*5fb0*/  BSSY B1, `(.L_x_252) ;  /* 0x0000006000017945 */ /* 0x000fe80003800000 */
[----:B------:R0:W-:Y:S01]  /*5fc0*/  @!P3 STG.E.U8 desc[UR36][R6.64+0xd1], R131 ;  /* 0x0000d1830600b986 */ /* 0x0001e2000c101124 */
[----:B------:R-:W-:Y:S05]  /*5fd0*/  @P5 BRA `(.L_x_253) ;  /* 0x00000000000c5947 */ /* 0x000fea0003800000 */
[----:B--2---:R-:W1:Y:S02]  /*5fe0*/  LDG.E.U8 R157, desc[UR36][R8.64+0xd8] ;  /* 0x0000d824089d7981 */ /* 0x004e64000c1e1100 */
[----:B-1----:R-:W-:-:S05]  /*5ff0*/  PRMT R3, R157, 0x8880, RZ ;  /* 0x000088809d037816 */ /* 0x002fca00000000ff */
[----:B------:R-:W-:-:S07]  /*6000*/  IMAD R12, R3, R156, RZ ;  /* 0x0000009c030c7224 */ /* 0x000fce00078e02ff */
.L_x_253:
[----:B------:R-:W-:Y:S05]  /*6010*/  BSYNC B1 ;  /* 0x0000000000017941 */ /* 0x000fea0003800000 */
.L_x_252:
[----:B-1----:R-:W-:Y:S01]  /*6020*/  @!P5 IMAD R3, R132, R155, R12 ;  /* 0x0000009b8403d224 */ /* 0x002fe200078e020c */
[----:B------:R-:W-:Y:S04]  /*6030*/  BSSY B1, `(.L_x_254) ;  /* 0x0000006000017945 */ /* 0x000fe80003800000 */
[----:B------:R1:W-:Y:S01]  /*6040*/  @!P5 STG.E.U8 desc[UR36][R4.64+0xd8], R3 ;  /* 0x0000d8030400d986 */ /* 0x0003e2000c101124 */
[----:B------:R-:W-:Y:S05]  /*6050*/  @P2 BRA `(.L_x_255) ;  /* 0x00000000000c2947 */ /* 0x000fea0003800000 */
[----:B--2---:R-:W1:Y:S02]  /*6060*/  LDG.E.U8 R157, desc[UR36][R8.64+0xd9] ;  /* 0x0000d924089d7981 */ /* 0x004e64000c1e1100 */
[----:B-1----:R-:W-:-:S05]  /*6070*/  PRMT R3, R157, 0x8880, RZ ;  /* 0x000088809d037816 */ /* 0x002fca00000000ff */
[----:B------:R-:W-:-:S07]  /*6080*/  IMAD R12, R3, R156, RZ ;  /* 0x0000009c030c7224 */ /* 0x000fce00078e02ff */
.L_x_255:
[----:B------:R-:W-:Y:S05]  /*6090*/  BSYNC B1 ;  /* 0x0000000000017941 */ /* 0x000fea0003800000 */
.L_x_254:
        /* <DEDUP_REMOVED lines=11> */
.L_x_257:
[----:B------:R-:W-:Y:S05]  /*6150*/  BSYNC B1 ;  /* 0x0000000000017941 */ /* 0x000fea0003800000 */
.L_x_256:
[----:B-1----:R-:W-:Y:S01]  /*6160*/  @!P4 IMAD R3, R134, R155, R12 ;  /* 0x0000009b8603c224 */ /* 0x002fe200078e020c */
[----:B------:R-:W-:Y:S04]  /*6170*/  BSSY B1, `(.L_x_258) ;  /* 0x0000006000017945 */ /* 0x000fe80003800000 */
[----:B------:R1:W-:Y:S01]  /*6180*/  @!P4 STG.E.U8 desc[UR36][R6.64+0xd8], R3 ;  /* 0x0000d8030600c986 */ /* 0x0003e2000c101124 */
[----:B------:R-:W-:Y:S05]  /*6190*/  @P3 BRA `(.L_x_259) ;  /* 0x00000000000c3947 */ /* 0x000fea0003800000 */
[----:B--2---:R-:W1:Y:S02]  /*61a0*/  LDG.E.U8 R157, desc[UR36][R10.64+0xd9] ;  /* 0x0000d9240a9d7981 */ /* 0x004e64000c1e1100 */
[----:B-1----:R-:W-:-:S05]  /*61b0*/  PRMT R3, R157, 0x8880, RZ ;  /* 0x000088809d037816 */ /* 0x002fca00000000ff */
[----:B------:R-:W-:-:S07]  /*61c0*/  IMAD R12, R3, R156, RZ ;  /* 0x0000009c030c7224 */ /* 0x000fce00078e02ff */
.L_x_259:
[----:B------:R-:W-:Y:S05]  /*61d0*/  BSYNC B1 ;  /* 0x0000000000017941 */ /* 0x000fea0003800000 */
.L_x_258:
[----:B------:R-:W-:Y:S01]  /*61e0*/  @!P3 IMAD R135, R135, R155, R12 ;  /* 0x0000009b8787b224 */ /* 0x000fe200078e020c */
[----:B------:R-:W-:Y:S04]  /*61f0*/  BSSY B1, `(.L_x_260) ;  /* 0x0000006000017945 */ /* 0x000fe80003800000 */
[----:B------:R0:W-:Y:S01]  /*6200*/  @!P3 STG.E.U8 desc[UR36][R6.64+0xd9], R135 ;  /* 0x0000d9870600b986 */ /* 0x0001e2000c101124 */
[----:B------:R-:W-:Y:S05]  /*6210*/  @P5 BRA `(.L_x_261) ;  /* 0x00000000000c5947 */ /* 0x000fea0003800000 */
[----:B--2---:R-:W1:Y:S02]  /*6220*/  LDG.E.U8 R157, desc[UR36][R8.64+0xe0] ;  /* 0x0000e024089d7981 */ /* 0x004e64000c1e1100 */
[----:B-1----:R-:W-:-:S05]  /*6230*/  PRMT R3, R157, 0x8880, RZ ;  /* 0x000088809d037816 */ /* 0x002fca00000000ff */
[----:B------:R-:W-:-:S07]  /*6240*/  IMAD R12, R3, R156, RZ ;  /* 0x0000009c030c7224 */ /* 0x000fce00078e02ff */
.L_x_261:
[----:B------:R-:W-:Y:S05]  /*6250*/  BSYNC B1 ;  /* 0x0000000000017941 */ /* 0x000fea0003800000 */
.L_x_260:
[----:B-1----:R-:W-:Y:S01]  /*6260*/  @!P5 IMAD R3, R136, R155, R12 ;  /* 0x0000009b8803d224 */ /* 0x002fe200078e020c */
[----:B------:R-:W-:Y:S04]  /*6270*/  BSSY B1, `(.L_x_262) ;  /* 0x0000006000017945 */ /* 0x000fe80003800000 */
[----:B------:R1:W-:Y:S01]  /*6280*/  @!P5 STG.E.U8 desc[UR36][R4.64+0xe0], R3 ;  /* 0x0000e0030400d986 */ /* 0x0003e2000c101124 */
[----:B------:R-:W-:Y:S05]  /*6290*/  @P2 BRA `(.L_x_263) ;  /* 0x00000000000c2947 */ /* 0x000fea0003800000 */
[----:B--2---:R-:W1:Y:S02]  /*62a0*/  LDG.E.U8 R157, desc[UR36][R8.64+0xe1] ;  /* 0x0000e124089d7981 */ /* 0x004e64000c1e1100 */
[----:B-1----:R-:W-:-:S05]  /*62b0*/  PRMT R3, R157, 0x8880, RZ ;  /* 0x000088809d037816 */ /* 0x002fca00000000ff */
[----:B------:R-:W-:-:S07]  /*62c0*/  IMAD R12, R3, R156, RZ ;  /* 0x0000009c030c7224 */ /* 0x000fce00078e02ff */
.L_x_263:
[----:B------:R-:W-:Y:S05]  /*62d0*/  BSYNC B1 ;  /* 0x0000000000017941 */ /* 0x000fea0003800000 */
.L_x_262:
        /* <DEDUP_REMOVED lines=11> */
.L_x_265:
[----:B------:R-:W-:Y:S05]  /*6390*/  BSYNC B1 ;  /* 0x0000000000017941 */ /* 0x000fea0003800000 */
.L_x_264:
[----:B-1----:R-:W-:Y:S01]  /*63a0*/  @!P4 IMAD R3, R138, R155, R12 ;  /* 0x0000009b8a03c224 */ /* 0x002fe200078e020c */
[----:B------:R-:W-:Y:S04]  /*63b0*/  BSSY B1, `(.L_x_266) ;  /* 0x0000006000017945 */ /* 0x000fe80003800000 */
[----:B------:R1:W-:Y:S01]  /*63c0*/  @!P4 STG.E.U8 desc[UR36][R6.64+0xe0], R3 ;  /* 0x0000e0030600c986 */ /* 0x0003e2000c101124 */
[----:B------:R-:W-:Y:S05]  /*63d0*/  @P3 BRA `(.L_x_267) ;  /* 0x00000000000c3947 */ /* 0x000fea0003800000 */
[----:B--2---:R-:W1:Y:S02]  /*63e0*/  LDG.E.U8 R157, desc[UR36][R10.64+0xe1] ;  /* 0x0000e1240a9d7981 */ /* 0x004e64000c1e1100 */
[----:B-1----:R-:W-:-:S05]  /*63f0*/  PRMT R3, R157, 0x8880, RZ ;  /* 0x000088809d037816 */ /* 0x002fca00000000ff */
[----:B------:R-:W-:-:S07]  /*6400*/  IMAD R12, R3, R156, RZ ;  /* 0x0000009c030c7224 */ /* 0x000fce00078e02ff */
.L_x_267:
[----:B------:R-:W-:Y:S05]  /*6410*/  BSYNC B1 ;  /* 0x0000000000017941 */ /* 0x000fea0003800000 */
.L_x_266:
[----:B------:R-:W-:Y:S01]  /*6420*/  @!P3 IMAD R139, R139, R155, R12 ;  /* 0x0000009b8b8bb224 */ /* 0x000fe200078e020c */
[----:B------:R-:W-:Y:S04]  /*6430*/  BSSY B1, `(.L_x_268) ;  /* 0x0000006000017945 */ /* 0x000fe80003800000 */
[----:B------:R0:W-:Y:S01]  /*6440*/  @!P3 STG.E.U8 desc[UR36][R6.64+0xe1], R139 ;  /* 0x0000e18b0600b986 */ /* 0x0001e2000c101124 */
[----:B------:R-:W-:Y:S05]  /*6450*/  @P5 BRA `(.L_x_269) ;  /* 0x00000000000c5947 */ /* 0x000fea0003800000 */
[----:B--2---:R-:W1:Y:S02]  /*6460*/  LDG.E.U8 R157, desc[UR36][R8.64+0xe8] ;  /* 0x0000e824089d7981 */ /* 0x004e64000c1e1100 */
[----:B-1----:R-:W-:-:S05]  /*6470*/  PRMT R3, R157, 0x8880, RZ ;  /* 0x000088809d037816 */ /* 0x002fca00000000ff */
[----:B------:R-:W-:-:S07]  /*6480*/  IMAD R12, R3, R156, RZ ;  /* 0x0000009c030c7224 */ /* 0x000fce00078e02ff */
.L_x_269:
[----:B------:R-:W-:Y:S05]  /*6490*/  BSYNC B1 ;  /* 0x0000000000017941 */ /* 0x000fea0003800000 */
.L_x_268:
[----:B-1----:R-:W-:Y:S01]  /*64a0*/  @!P5 IMAD R3, R140, R155, R12 ;  /* 0x0000009b8c03d224 */ /* 0x002fe200078e020c */
[----:B------:R-:W-:Y:S04]  /*64b0*/  BSSY B1, `(.L_x_270) ;  /* 0x0000006000017945 */ /* 0x000fe80003800000 */
[----:B------:R1:W-:Y:S01]  /*64c0*/  @!P5 STG.E.U8 desc[UR36][R4.64+0xe8], R3 ;  /* 0x0000e8030400d986 */ /* 0x0003e2000c101124 */
[----:B------:R-:W-:Y:S05]  /*64d0*/  @P2 BRA `(.L_x_271) ;  /* 0x00000000000c2947 */ /* 0x000fea0003800000 */
[----:B--2---:R-:W1:Y:S02]  /*64e0*/  LDG.E.U8 R157, desc[UR36][R8.64+0xe9] ;  /* 0x0000e924089d7981 */ /* 0x004e64000c1e1100 */
[----:B-1----:R-:W-:-:S05]  /*64f0*/  PRMT R3, R157, 0x8880, RZ ;  /* 0x000088809d037816 */ /* 0x002fca00000000ff */
[----:B------:R-:W-:-:S07]  /*6500*/  IMAD R12, R3, R156, RZ ;  /* 0x0000009c030c7224 */ /* 0x000fce00078e02ff */
.L_x_271:
[----:B------:R-:W-:Y:S05]  /*6510*/  BSYNC B1 ;  /* 0x0000000000017941 */ /* 0x000fea0003800000 */
.L_x_270:
        /* <DEDUP_REMOVED lines=11> */
.L_x_273:
[----:B------:R-:W-:Y:S05]  /*65d0*/  BSYNC B1 ;  /* 0x0000000000017941 */ /* 0x000fea0003800000 */
.L_x_272:
[----:B-1----:R-:W-:Y:S01]  /*65e0*/  @!P4 IMAD R3, R142, R155, R12 ;  /* 0x0000009b8e03c224 */ /* 0x002fe200078e020c */
[----:B------:R-:W-:Y:S04]  /*65f0*/  BSSY B1, `(.L_x_274) ;  /* 0x0000006000017945 */ /* 0x000fe80003800000 */
[----:B------:R1:W-:Y:S01]  /*6600*/  @!P4 STG.E.U8 desc[UR36][R6.64+0xe8], R3 ;  /* 0x0000e8030600c986 */ /* 0x0003e2000c101124 */
[----:B------:R-:W-:Y:S05]  /*6610*/  @P3 BRA `(.L_x_275) ;  /* 0x00000000000c3947 */ /* 0x000fea0003800000 */
[----:B--2---:R-:W1:Y:S02]  /*6620*/  LDG.E.U8 R157, desc[UR36][R10.64+0xe9] ;  /* 0x0000e9240a9d7981 */ /* 0x004e64000c1e1100 */
[----:B-1----:R-:W-:-:S05]  /*6630*/  PRMT R3, R157, 0x8880, RZ ;  /* 0x000088809d037816 */ /* 0x002fca00000000ff */
[----:B------:R-:W-:-:S07]  /*6640*/  IMAD R12, R3, R156, RZ ;  /* 0x0000009c030c7224 */ /* 0x000fce00078e02ff */
.L_x_275:
[----:B------:R-:W-:Y:S05]  /*6650*/  BSYNC B1 ;  /* 0x0000000000017941 */ /* 0x000fea0003800000 */
.L_x_274:
[----:B------:R-:W-:Y:S01]  /*6660*/  @!P3 IMAD R143, R143, R155, R12 ;  /* 0x0000009b8f8fb224 */ /* 0x000fe200078e020c */
[----:B------:R-:W-:Y:S04]  /*6670*/  BSSY B1, `(.L_x_276) ;  /* 0x0000006000017945 */ /* 0x000fe80003800000 */
[----:B------:R0:W-:Y:S01]  /*6680*/  @!P3 STG.E.U8 desc[UR36][R6.64+0xe9], R143 ;  /* 0x0000e98f0600b986 */ /* 0x0001e2000c101124 */
[----:B------:R-:W-:Y:S05]  /*6690*/  @P5 BRA `(.L_x_277) ;  /* 0x00000000000c5947 */ /* 0x000fea0003800000 */
[----:B--2---:R-:W1:Y:S02]  /*66a0*/  LDG.E.U8 R157, desc[UR36][R8.64+0xf0] ;  /* 0x0000f024089d7981 */ /* 0x004e64000c1e1100 */
[----:B-1----:R-:W-:-:S05]  /*66b0*/  PRMT R3, R157, 0x8880, RZ ;  /* 0x000088809d037816 */ /* 0x002fca00000000ff */
[----:B------:R-:W-:-:S07]  /*66c0*/  IMAD R12, R3, R156, RZ ;  /* 0x0000009c030c7224 */ /* 0x000fce00078e02ff */
.L_x_277:
[----:B------:R-:W-:Y:S05]  /*66d0*/  BSYNC B1 ;  /* 0x0000000000017941 */ /* 0x000fea0003800000 */
.L_x_276:
[----:B-1----:R-:W-:Y:S01]  /*66e0*/  @!P5 IMAD R3, R144, R155, R12 ;  /* 0x0000009b9003d224 */ /* 0x002fe200078e020c */
[----:B------:R-:W-:Y:S04]  /*66f0*/  BSSY B1, `(.L_x_278) ;  /* 0x0000006000017945 */ /* 0x000fe80003800000 */
[----:B------:R1:W-:Y:S01]  /*6700*/  @!P5 STG.E.U8 desc[UR36][R4.64+0xf0], R3 ;  /* 0x0000f0030400d986 */ /* 0x0003e2000c101124 */
[----:B------:R-:W-:Y:S05]  /*6710*/  @P2 BRA `(.L_x_279) ;  /* 0x00000000000c2947 */ /* 0x000fea0003800000 */
[----:B--2---:R-:W1:Y:S02]  /*6720*/  LDG.E.U8 R157, desc[UR36][R8.64+0xf1] ;  /* 0x0000f124089d7981 */ /* 0x004e64000c1e1100 */
[----:B-1----:R-:W-:-:S05]  /*6730*/  PRMT R3, R157, 0x8880, RZ ;  /* 0x000088809d037816 */ /* 0x002fca00000000ff */
[----:B------:R-:W-:-:S07]  /*6740*/  IMAD R12, R3, R156, RZ ;  /* 0x0000009c030c7224 */ /* 0x000fce00078e02ff */
.L_x_279:
[----:B------:R-:W-:Y:S05]  /*6750*/  BSYNC B1 ;  /* 0x0000000000017941 */ /* 0x000fea0003800000 */
.L_x_278:
[C---:B------:R-:W-:Y:S01]  /*6760*/  ISETP.LT.OR P4, PT, R0.reuse, 0xf1, !P0 ;  /* 0x000000f10000780c */ /* 0x040fe20004781670 */
[----:B------:R-:W-:Y:S01]  /*6770*/  @!P2 IMAD R145, R145, R155, R12 ;  /* 0x0000009b9191a224 */ /* 0x000fe200078e020c */
[----:B------:R-:W-:Y:S01]  /*6780*/  BSSY B1, `(.L_x_280) ;  /* 0x000000a000017945 */ /* 0x000fe20003800000 */
[C---:B------:R-:W-:Y:S02]  /*6790*/  ISETP.LT.OR P3, PT, R0.reuse, 0xf2, !P0 ;  /* 0x000000f20000780c */ /* 0x040fe40004761670 */
        /* <DEDUP_REMOVED lines=8> */
.L_x_281:
[----:B------:R-:W-:Y:S05]  /*6820*/  BSYNC B1 ;  /* 0x0000000000017941 */ /* 0x000fea0003800000 */
.L_x_280:
[----:B-1----:R-:W-:Y:S01]  /*6830*/  @!P4 IMAD R3, R146, R155, R12 ;  /* 0x0000009b9203c224 */ /* 0x002fe200078e020c */
[----:B------:R-:W-:Y:S04]  /*6840*/  BSSY B1, `(.L_x_282) ;  /* 0x0000006000017945 */ /* 0x000fe80003800000 */
[----:B------:R1:W-:Y:S01]  /*6850*/  @!P4 STG.E.U8 desc[UR36][R6.64+0xf0], R3 ;  /* 0x0000f0030600c986 */ /* 0x0003e2000c101124 */
[----:B------:R-:W-:Y:S05]  /*6860*/  @P3 BRA `(.L_x_283) ;  /* 0x00000000000c3947 */ /* 0x000fea0003800000 */
[----:B--2---:R-:W1:Y:S02]  /*6870*/  LDG.E.U8 R157, desc[UR36][R10.64+0xf1] ;  /* 0x0000f1240a9d7981 */ /* 0x004e64000c1e1100 */
[----:B-1----:R-:W-:-:S05]  /*6880*/  PRMT R3, R157, 0x8880, RZ ;  /* 0x000088809d037816 */ /* 0x002fca00000000ff */
[----:B------:R-:W-:-:S07]  /*6890*/  IMAD R12, R3, R156, RZ ;  /* 0x0000009c030c7224 */ /* 0x000fce00078e02ff */
.L_x_283:
[----:B------:R-:W-:Y:S05]  /*68a0*/  BSYNC B1 ;  /* 0x0000000000017941 */ /* 0x000fea0003800000 */
.L_x_282:
[----:B------:R-:W-:Y:S01]  /*68b0*/  @!P3 IMAD R147, R147, R155, R12 ;  /* 0x0000009b9393b224 */ /* 0x000fe200078e020c */
[----:B------:R-:W-:Y:S04]  /*68c0*/  BSSY B1, `(.L_x_284) ;  /* 0x0000006000017945 */ /* 0x000fe80003800000 */
[----:B------:R0:W-:Y:S01]  /*68d0*/  @!P3 STG.E.U8 desc[UR36][R6.64+0xf1], R147 ;  /* 0x0000f1930600b986 */ /* 0x0001e2000c101124 */
[----:B------:R-:W-:Y:S05]  /*68e0*/  @P2 BRA `(.L_x_285) ;  /* 0x00000000000c2947 */ /* 0x000fea0003800000 */
[----:B--2---:R-:W1:Y:S02]  /*68f0*/  LDG.E.U8 R157, desc[UR36][R8.64+0xf8] ;  /* 0x0000f824089d7981 */ /* 0x004e64000c1e1100 */
[----:B-1----:R-:W-:-:S05]  /*6900*/  PRMT R3, R157, 0x8880, RZ ;  /* 0x000088809d037816 */ /* 0x002fca00000000ff */
[----:B------:R-:W-:-:S07]  /*6910*/  IMAD R12, R3, R156, RZ ;  /* 0x0000009c030c7224 */ /* 0x000fce00078e02ff */
.L_x_285:
[----:B------:R-:W-:Y:S05]  /*6920*/  BSYNC B1 ;  /* 0x0000000000017941 */ /* 0x000fea0003800000 */
.L_x_284:
[----:B-1----:R-:W-:Y:S01]  /*6930*/  @!P2 IMAD R3, R148, R155, R12 ;  /* 0x0000009b9403a224 */ /* 0x002fe200078e020c */
[----:B------:R-:W-:Y:S04]  /*6940*/  BSSY B1, `(.L_x_286) ;  /* 0x0000006000017945 */ /* 0x000fe80003800000 */
[----:B------:R1:W-:Y:S01]  /*6950*/  @!P2 STG.E.U8 desc[UR36][R4.64+0xf8], R3 ;  /* 0x0000f8030400a986 */ /* 0x0003e2000c101124 */
[----:B------:R-:W-:Y:S05]  /*6960*/  @P1 BRA `(.L_x_287) ;  /* 0x00000000000c1947 */ /* 0x000fea0003800000 */
[----:B--2---:R-:W1:Y:S02]  /*6970*/  LDG.E.U8 R157, desc[UR36][R8.64+0xf9] ;  /* 0x0000f924089d7981 */ /* 0x004e64000c1e1100 */
[----:B-1----:R-:W-:-:S05]  /*6980*/  PRMT R3, R157, 0x8880, RZ ;  /* 0x000088809d037816 */ /* 0x002fca00000000ff */
[----:B------:R-:W-:-:S07]  /*6990*/  IMAD R12, R3, R156, RZ ;  /* 0x0000009c030c7224 */ /* 0x000fce00078e02ff */
.L_x_287:
[----:B------:R-:W-:Y:S05]  /*69a0*/  BSYNC B1 ;  /* 0x0000000000017941 */ /* 0x000fea0003800000 */
.L_x_286:
[----:B------:R-:W-:Y:S01]  /*69b0*/  @!P1 IMAD R149, R149, R155, R12 ;  /* 0x0000009b95959224 */ /* 0x000fe200078e020c */
[----:B------:R-:W-:Y:S04]  /*69c0*/  BSSY B1, `(.L_x_288) ;  /* 0x0000006000017945 */ /* 0x000fe80003800000 */
[----:B------:R0:W-:Y:S01]  /*69d0*/  @!P1 STG.E.U8 desc[UR36][R4.64+0xf9], R149 ;  /* 0x0000f99504009986 */ /* 0x0001e2000c101124 */
[----:B------:R-:W-:Y:S05]  /*69e0*/  @P5 BRA `(.L_x_289) ;  /* 0x00000000000c5947 */ /* 0x000fea0003800000 */
[----:B--2---:R-:W1:Y:S02]  /*69f0*/  LDG.E.U8 R157, desc[UR36][R10.64+0xf8] ;  /* 0x0000f8240a9d7981 */ /* 0x004e64000c1e1100 */
[----:B-1----:R-:W-:-:S05]  /*6a00*/  PRMT R3, R157, 0x8880, RZ ;  /* 0x000088809d037816 */ /* 0x002fca00000000ff */
[----:B------:R-:W-:-:S07]  /*6a10*/  IMAD R12, R3, R156, RZ ;  /* 0x0000009c030c7224 */ /* 0x000fce00078e02ff */
.L_x_289:
[----:B------:R-:W-:Y:S05]  /*6a20*/  BSYNC B1 ;  /* 0x0000000000017941 */ /* 0x000fea0003800000 */
.L_x_288:
[----:B-1----:R-:W-:Y:S01]  /*6a30*/  @!P5 IMAD R3, R150, R155, R12 ;  /* 0x0000009b9603d224 */ /* 0x002fe200078e020c */
[----:B------:R-:W-:Y:S01]  /*6a40*/  ISETP.LT.OR P0, PT, R0, 0xfa, !P0 ;  /* 0x000000fa0000780c */ /* 0x000fe20004701670 */
[----:B------:R-:W-:Y:S03]  /*6a50*/  BSSY B1, `(.L_x_290) ;  /* 0x0000006000017945 */ /* 0x000fe60003800000 */
[----:B------:R1:W-:Y:S09]  /*6a60*/  @!P5 STG.E.U8 desc[UR36][R6.64+0xf8], R3 ;  /* 0x0000f8030600d986 */ /* 0x0003f2000c101124 */
[----:B------:R-:W-:Y:S05]  /*6a70*/  @P0 BRA `(.L_x_291) ;  /* 0x00000000000c0947 */ /* 0x000fea0003800000 */
[----:B--2---:R-:W1:Y:S02]  /*6a80*/  LDG.E.U8 R157, desc[UR36][R10.64+0xf9] ;  /* 0x0000f9240a9d7981 */ /* 0x004e64000c1e1100 */
[----:B-1----:R-:W-:-:S05]  /*6a90*/  PRMT R3, R157, 0x8880, RZ ;  /* 0x000088809d037816 */ /* 0x002fca00000000ff */
[----:B------:R-:W-:-:S07]  /*6aa0*/  IMAD R12, R3, R156, RZ ;  /* 0x0000009c030c7224 */ /* 0x000fce00078e02ff */
.L_x_291:
[----:B------:R-:W-:Y:S05]  /*6ab0*/  BSYNC B1 ;  /* 0x0000000000017941 */ /* 0x000fea0003800000 */
.L_x_290:
[----:B------:R-:W-:Y:S01]  /*6ac0*/  IMAD R151, R151, R155, R12 ;  /* 0x0000009b97977224 */ /* 0x000fe200078e020c */
[----:B------:R-:W-:Y:S06]  /*6ad0*/  @P0 BRA `(.L_x_292) ;  /* 0x0000001800100947 */ /* 0x000fec0003800000 */
[----:B------:R0:W-:Y:S01]  /*6ae0*/  STG.E.U8 desc[UR36][R6.64+0xf9], R151 ;  /* 0x0000f99706007986 */ /* 0x0001e2000c101124 */
[----:B------:R-:W-:Y:S05]  /*6af0*/  BRA `(.L_x_292) ;  /* 0x0000001800087947 */ /* 0x000fea0003800000 */
.L_x_35:
[C---:B------:R-:W-:Y:S02]  /*6b00*/  ISETP.GE.AND P1, PT, R162.reuse, 0x1, PT ;  /* 0x00000001a200780c */ /* 0x040fe40003f26270 */
[----:B------:R-:W-:Y:S02]  /*6b10*/  ISETP.GE.AND P0, PT, R162, 0x9, PT ;  /* 0x00000009a200780c */ /* 0x000fe40003f06270 */
[C---:B------:R-:W-:Y:S02]  /*6b20*/  ISETP.LT.OR P4, PT, R0.reuse, 0x1, !P1 ;  /* 0x000000010000780c */ /* 0x040fe40004f81670 */
[C---:B------:R-:W-:Y:S02]  /*6b30*/  ISETP.LT.OR P3, PT, R0.reuse, 0x2, !P1 ;  /* 0x000000020000780c */ /* 0x040fe40004f61670 */
[C---:B------:R-:W-:Y:S02]  /*6b40*/  ISETP.LT.OR P2, PT, R0.reuse, 0x1, !P0 ;  /* 0x000000010000780c */ /* 0x040fe40004741670 */
[----:B------:R-:W-:-:S07]  /*6b50*/  ISETP.LT.OR P5, PT, R0, 0x2, !P0 ;  /* 0x000000020000780c */ /* 0x000fce00047a1670 */
[-C--:B------:R-:W-:Y:S02]  /*6b60*/  @!P4 IMAD R3, R24, R155.reuse, RZ ;  /* 0x0000009b1803c224 */ /* 0x080fe400078e02ff */
[-C--:B------:R-:W-:Y:S02]  /*6b70*/  @!P3 IMAD R25, R25, R155.reuse, RZ ;  /* 0x0000009b1919b224 */ /* 0x080fe400078e02ff */
[-C--:B------:R-:W-:Y:S01]  /*6b80*/  @!P2 IMAD R9, R26, R155.reuse, RZ ;  /* 0x0000009b1a09a224 */ /* 0x080fe200078e02ff */
[----:B------:R0:W-:Y:S01]  /*6b90*/  @!P4 STG.E.U8 desc[UR36][R4.64], R3 ;  /* 0x000000030400c986 */ /* 0x0001e2000c101124 */
[C---:B------:R-:W-:Y:S01]  /*6ba0*/  ISETP.LT.OR P4, PT, R0.reuse, 0x9, !P1 ;  /* 0x000000090000780c */ /* 0x040fe20004f81670 */
[----:B------:R-:W-:Y:S02]  /*6bb0*/  @!P5 IMAD R27, R27, R155, RZ ;  /* 0x0000009b1b1bd224 */ /* 0x000fe400078e02ff */
[----:B------:R-:W-:Y:S01]  /*6bc0*/  @!P3 STG.E.U8 desc[UR36][R4.64+0x1], R25 ;  /* 0x000001190400b986 */ /* 0x000fe2000c101124 */
[----:B------:R-:W-:-:S03]  /*6bd0*/  ISETP.LT.OR P3, PT, R0, 0xa, !P1 ;  /* 0x0000000a0000780c */ /* 0x000fc60004f61670 */
[----:B------:R1:W-:Y:S01]  /*6be0*/  @!P2 STG.E.U8 desc[UR36][R6.64], R9 ;  /* 0x000000090600a986 */ /* 0x0003e2000c101124 */
[----:B------:R-:W-:-:S03]  /*6bf0*/  ISETP.LT.OR P2, PT, R0, 0x9, !P0 ;  /* 0x000000090000780c */ /* 0x000fc60004741670 */
[----:B------:R-:W-:Y:S01]  /*6c00*/  @!P5 STG.E.U8 desc[UR36][R6.64+0x1], R27 ;  /* 0x0000011b0600d986 */ /* 0x000fe2000c101124 */
[----:B------:R-:W-:Y:S01]  /*6c10*/  ISETP.LT.OR P5, PT, R0, 0xa, !P0 ;  /* 0x0000000a0000780c */ /* 0x000fe200047a1670 */
[----:B------:R-:W-:-:S04]  /*6c20*/  @!P4 IMAD R11, R28, R155, RZ ;  /* 0x0000009b1c0bc224 */ /* 0x000fc800078e02ff */
[-C--:B------:R-:W-:Y:S01]  /*6c30*/  @!P3 IMAD R29, R29, R155.reuse, RZ ;  /* 0x0000009b1d1db224 */ /* 0x080fe200078e02ff */
[----:B------:R-:W-:Y:S01]  /*6c40*/  @!P4 STG.E.U8 desc[UR36][R4.64+0x8], R11 ;  /* 0x0000080b0400c986 */ /* 0x000fe2000c101124 */
[----:B------:R-:W-:Y:S02]  /*6c50*/  ISETP.LT.OR P4, PT, R0, 0x11, !P1 ;  /* 0x000000110000780c */ /* 0x000fe40004f81670 */
[-C--:B0-----:R-:W-:Y:S01]  /*6c60*/  @!P2 IMAD R3, R30, R155.reuse, RZ ;  /* 0x0000009b1e03a224 */ /* 0x081fe200078e02ff */
[----:B------:R-:W-:Y:S01]  /*6c70*/  @!P3 STG.E.U8 desc[UR36][R4.64+0x9], R29 ;  /* 0x0000091d0400b986 */ /* 0x000fe2000c101124 */
[C---:B------:R-:W-:Y:S02]  /*6c80*/  ISETP.LT.OR P3, PT, R0.reuse, 0x12, !P1 ;  /* 0x000000120000780c */ /* 0x040fe40004f61670 */
[----:B------:R-:W-:Y:S01]  /*6c90*/  @!P5 IMAD R31, R31, R155, RZ ;  /* 0x0000009b1f1fd224 */ /* 0x000fe200078e02ff */
[----:B------:R0:W-:Y:S01]  /*6ca0*/  @!P2 STG.E.U8 desc[UR36][R6.64+0x8], R3 ;  /* 0x000008030600a986 */ /* 0x0001e2000c101124 */
[----:B------:R-:W-:-:S03]  /*6cb0*/  ISETP.LT.OR P2, PT, R0, 0x11, !P0 ;  /* 0x000000110000780c */ /* 0x000fc60004741670 */
[----:B------:R-:W-:Y:S01]  /*6cc0*/  @!P5 STG.E.U8 desc[UR36][R6.64+0x9], R31 ;  /* 0x0000091f0600d986 */ /* 0x000fe2000c101124 */
[----:B------:R-:W-:Y:S01]  /*6cd0*/  ISETP.LT.OR P5, PT, R0, 0x12, !P0 ;  /* 0x000000120000780c */ /* 0x000fe200047a1670 */
[----:B-1----:R-:W-:-:S04]  /*6ce0*/  @!P4 IMAD R9, R32, R155, RZ ;  /* 0x0000009b2009c224 */ /* 0x002fc800078e02ff */
        /* <DEDUP_REMOVED lines=301> */
[----:B------:R1:W-:Y:S01]  /*7fc0*/  @!P4 STG.E.U8 desc[UR36][R4.64+0xd8], R11 ;  /* 0x0000d80b0400c986 */ /* 0x0003e2000c101124 */
        /* <DEDUP_REMOVED lines=13> */
[-C--:B-1----:R-:W-:Y:S01]  /*80a0*/  @!P2 IMAD R11, R138, R155.reuse, RZ ;  /* 0x0000009b8a0ba224 */ /* 0x082fe200078e02ff */
[----:B------:R-:W-:Y:S01]  /*80b0*/  @!P3 STG.E.U8 desc[UR36][R4.64+0xe1], R137 ;  /* 0x0000e1890400b986 */ /* 0x000fe2000c101124 */
[C---:B------:R-:W-:Y:S02]  /*80c0*/  ISETP.LT.OR P3, PT, R0.reuse, 0xea, !P1 ;  /* 0x000000ea0000780c */ /* 0x040fe40004f61670 */
[----:B------:R-:W-:Y:S01]  /*80d0*/  @!P5 IMAD R139, R139, R155, RZ ;  /* 0x0000009b8b8bd224 */ /* 0x000fe200078e02ff */
[----:B------:R1:W-:Y:S01]  /*80e0*/  @!P2 STG.E.U8 desc[UR36][R6.64+0xe0], R11 ;  /* 0x0000e00b0600a986 */ /* 0x0003e2000c101124 */
[----:B------:R-:W-:-:S03]  /*80f0*/  ISETP.LT.OR P2, PT, R0, 0xe9, !P0 ;  /* 0x000000e90000780c */ /* 0x000fc60004741670 */
[----:B------:R-:W-:Y:S01]  /*8100*/  @!P5 STG.E.U8 desc[UR36][R6.64+0xe1], R139 ;  /* 0x0000e18b0600d986 */ /* 0x000fe2000c101124 */
[----:B------:R-:W-:Y:S01]  /*8110*/  ISETP.LT.OR P5, PT, R0, 0xea, !P0 ;  /* 0x000000ea0000780c */ /* 0x000fe200047a1670 */
[----:B0-----:R-:W-:-:S04]  /*8120*/  @!P4 IMAD R3, R140, R155, RZ ;  /* 0x0000009b8c03c224 */ /* 0x001fc800078e02ff */
[-C--:B------:R-:W-:Y:S01]  /*8130*/  @!P3 IMAD R141, R141, R155.reuse, RZ ;  /* 0x0000009b8d8db224 */ /* 0x080fe200078e02ff */
[----:B------:R0:W-:Y:S01]  /*8140*/  @!P4 STG.E.U8 desc[UR36][R4.64+0xe8], R3 ;  /* 0x0000e8030400c986 */ /* 0x0001e2000c101124 */
[----:B------:R-:W-:Y:S02]  /*8150*/  ISETP.LT.OR P4, PT, R0, 0xf2, !P1 ;  /* 0x000000f20000780c */ /* 0x000fe40004f81670 */
[-C--:B---3--:R-:W-:Y:S01]  /*8160*/  @!P2 IMAD R9, R142, R155.reuse, RZ ;  /* 0x0000009b8e09a224 */ /* 0x088fe200078e02ff */
[----:B------:R-:W-:Y:S01]  /*8170*/  @!P3 STG.E.U8 desc[UR36][R4.64+0xe9], R141 ;  /* 0x0000e98d0400b986 */ /* 0x000fe2000c101124 */
[C---:B------:R-:W-:Y:S02]  /*8180*/  ISETP.LT.OR P3, PT, R0.reuse, 0xf1, !P1 ;  /* 0x000000f10000780c */ /* 0x040fe40004f61670 */
[----:B------:R-:W-:Y:S01]  /*8190*/  @!P5 IMAD R143, R143, R155, RZ ;  /* 0x0000009b8f8fd224 */ /* 0x000fe200078e02ff */
[----:B------:R-:W-:Y:S01]  /*81a0*/  @!P2 STG.E.U8 desc[UR36][R6.64+0xe8], R9 ;  /* 0x0000e8090600a986 */ /* 0x000fe2000c101124 */
[----:B------:R-:W-:-:S03]  /*81b0*/  ISETP.LT.OR P2, PT, R0, 0xf1, !P0 ;  /* 0x000000f10000780c */ /* 0x000fc60004741670 */
[----:B------:R-:W-:Y:S01]  /*81c0*/  @!P5 STG.E.U8 desc[UR36][R6.64+0xe9], R143 ;  /* 0x0000e98f0600d986 */ /* 0x000fe2000c101124 */
[----:B------:R-:W-:Y:S01]  /*81d0*/  ISETP.LT.OR P5, PT, R0, 0xf9, !P0 ;  /* 0x000000f90000780c */ /* 0x000fe200047a1670 */
[----:B------:R-:W-:-:S04]  /*81e0*/  @!P4 IMAD R145, R145, R155, RZ ;  /* 0x0000009b9191c224 */ /* 0x000fc800078e02ff */
[-C--:B-1----:R-:W-:Y:S01]  /*81f0*/  @!P3 IMAD R11, R144, R155.reuse, RZ ;  /* 0x0000009b900bb224 */ /* 0x082fe200078e02ff */
[----:B------:R-:W-:Y:S01]  /*8200*/  @!P4 STG.E.U8 desc[UR36][R4.64+0xf1], R145 ;  /* 0x0000f1910400c986 */ /* 0x000fe2000c101124 */
[C---:B------:R-:W-:Y:S02]  /*8210*/  ISETP.LT.OR P4, PT, R0.reuse, 0xf2, !P0 ;  /* 0x000000f20000780c */ /* 0x040fe40004781670 */
[C---:B------:R-:W-:Y:S01]  /*8220*/  ISETP.LT.OR P0, PT, R0.reuse, 0xfa, !P0 ;  /* 0x000000fa0000780c */ /* 0x040fe20004701670 */
[----:B------:R1:W-:Y:S01]  /*8230*/  @!P3 STG.E.U8 desc[UR36][R4.64+0xf0], R11 ;  /* 0x0000f00b0400b986 */ /* 0x0003e2000c101124 */
[----:B------:R-:W-:Y:S01]  /*8240*/  ISETP.LT.OR P3, PT, R0, 0xf9, !P1 ;  /* 0x000000f90000780c */ /* 0x000fe20004f61670 */
[----:B0-----:R-:W-:Y:S01]  /*8250*/  @!P2 IMAD R3, R146, R155, RZ ;  /* 0x0000009b9203a224 */ /* 0x001fe200078e02ff */
[----:B------:R-:W-:-:S04]  /*8260*/  ISETP.LT.OR P1, PT, R0, 0xfa, !P1 ;  /* 0x000000fa0000780c */ /* 0x000fc80004f21670 */
[----:B------:R0:W-:Y:S03]  /*8270*/  @!P2 STG.E.U8 desc[UR36][R6.64+0xf0], R3 ;  /* 0x0000f0030600a986 */ /* 0x0001e6000c101124 */
[-C--:B------:R-:W-:Y:S02]  /*8280*/  @!P4 IMAD R147, R147, R155.reuse, RZ ;  /* 0x0000009b9393c224 */ /* 0x080fe400078e02ff */
[-C--:B-1----:R-:W-:Y:S02]  /*8290*/  @!P5 IMAD R11, R150, R155.reuse, RZ ;  /* 0x0000009b960bd224 */ /* 0x082fe400078e02ff */
[-C--:B------:R-:W-:Y:S01]  /*82a0*/  @!P3 IMAD R9, R148, R155.reuse, RZ ;  /* 0x0000009b9409b224 */ /* 0x080fe200078e02ff */
[----:B------:R0:W-:Y:S01]  /*82b0*/  @!P4 STG.E.U8 desc[UR36][R6.64+0xf1], R147 ;  /* 0x0000f1930600c986 */ /* 0x0001e2000c101124 */
[-C--:B------:R-:W-:Y:S02]  /*82c0*/  @!P1 IMAD R149, R149, R155.reuse, RZ ;  /* 0x0000009b95959224 */ /* 0x080fe400078e02ff */
[----:B------:R-:W-:Y:S01]  /*82d0*/  @!P0 IMAD R151, R151, R155, RZ ;  /* 0x0000009b97978224 */ /* 0x000fe200078e02ff */
[----:B------:R0:W-:Y:S04]  /*82e0*/  @!P3 STG.E.U8 desc[UR36][R4.64+0xf8], R9 ;  /* 0x0000f8090400b986 */ /* 0x0001e8000c101124 */
[----:B------:R0:W-:Y:S04]  /*82f0*/  @!P1 STG.E.U8 desc[UR36][R4.64+0xf9], R149 ;  /* 0x0000f99504009986 */ /* 0x0001e8000c101124 */
[----:B------:R0:W-:Y:S04]  /*8300*/  @!P5 STG.E.U8 desc[UR36][R6.64+0xf8], R11 ;  /* 0x0000f80b0600d986 */ /* 0x0001e8000c101124 */
[----:B------:R0:W-:Y:S02]  /*8310*/  @!P0 STG.E.U8 desc[UR36][R6.64+0xf9], R151 ;  /* 0x0000f99706008986 */ /* 0x0001e4000c101124 */
.L_x_292:
[----:B------:R-:W-:Y:S05]  /*8320*/  BSYNC B0 ;  /* 0x0000000000007941 */ /* 0x000fea0003800000 */
.L_x_34:
[----:B------:R-:W-:Y:S01]  /*8330*/  ULDC UR4, c[0x0][0xc] ;  /* 0x0000030000047ab9 */ /* 0x000fe20000000800 */
[----:B------:R-:W-:Y:S01]  /*8340*/  ULDC UR5, c[0x0][0x10] ;  /* 0x0000040000057ab9 */ /* 0x000fe20000000800 */
[----:B01----:R-:W0:Y:S01]  /*8350*/  LDC R3, c[0x0][0x14] ;  /* 0x00000500ff037b82 */ /* 0x003e220000000800 */
[----:B------:R-:W-:Y:S01]  /*8360*/  UIMAD.WIDE.U32 UR4, UR4, UR5, URZ ;  /* 0x00000005040472a5 */ /* 0x000fe2000f8e003f */
[----:B------:R-:W-:Y:S01]  /*8370*/  PRMT R0, RZ, 0x7610, R0 ;  /* 0x00007610ff007816 */ /* 0x000fe20000000000 */
[----:B------:R-:W-:Y:S02]  /*8380*/  IMAD.MOV.U32 R153, RZ, RZ, -0x1 ;  /* 0xffffffffff997424 */ /* 0x000fe400078e00ff */
[----:B------:R-:W-:Y:S02]  /*8390*/  IMAD.MOV.U32 R22, RZ, RZ, -0x1 ;  /* 0xffffffffff167424 */ /* 0x000fe400078e00ff */
[----:B0-----:R-:W-:-:S04]  /*83a0*/  IMAD.WIDE.U32 R16, R3, UR4, R16 ;  /* 0x0000000403107c25 */ /* 0x001fc8000f8e0010 */
[----:B------:R-:W-:Y:S01]  /*83b0*/  IMAD R3, R3, UR5, RZ ;  /* 0x0000000503037c24 */ /* 0x000fe2000f8e02ff */
[----:B------:R-:W-:Y:S02]  /*83c0*/  ULDC.64 UR4, c[0x0][0x650] ;  /* 0x0001940000047ab9 */ /* 0x000fe40000000a00 */
[----:B------:R-:W-:Y:S01]  /*83d0*/  ISETP.GE.U32.AND P0, PT, R16, UR4, PT ;  /* 0x0000000410007c0c */ /* 0x000fe2000bf06070 */
[----:B------:R-:W-:-:S05]  /*83e0*/  IMAD.IADD R17, R17, 0x1, R3 ;  /* 0x0000000111117824 */ /* 0x000fca00078e0203 */
[----:B------:R-:W-:-:S13]  /*83f0*/  ISETP.GE.U32.AND.EX P0, PT, R17, UR5, PT, P0 ;  /* 0x0000000511007c0c */ /* 0x000fda000bf06100 */
[----:B------:R-:W-:Y:S05]  /*8400*/  @P0 BRA `(.L_x_293) ;  /* 0x0000000400640947 */ /* 0x000fea0003800000 */
[----:B------:R-:W0:Y:S01]  /*8410*/  S2R R12, SR_CTAID.X ;  /* 0x00000000000c7919 */ /* 0x000e220000002500 */
[----:B------:R-:W1:Y:S01]  /*8420*/  LDC.64 R10, c[0x0][0x628] ;  /* 0x00018a00ff0a7b82 */ /* 0x000e620000000a00 */
[----:B------:R-:W-:Y:S01]  /*8430*/  ULDC UR4, c[0x0][0x150] ;  /* 0x0000540000047ab9 */ /* 0x000fe20000000800 */
[----:B------:R-:W-:Y:S01]  /*8440*/  IMAD.MOV.U32 R8, RZ, RZ, R16 ;  /* 0x000000ffff087224 */ /* 0x000fe200078e0010 */
[----:B------:R-:W0:Y:S01]  /*8450*/  S2R R24, SR_CTAID.Y ;  /* 0x0000000000187919 */ /* 0x000e220000002600 */
[----:B------:R-:W-:-:S04]  /*8460*/  IMAD.MOV.U32 R9, RZ, RZ, R17 ;  /* 0x000000ffff097224 */ /* 0x000fc800078e0011 */
[----:B------:R-:W2:Y:S08]  /*8470*/  LDC R21, c[0x0][0x144] ;  /* 0x00005100ff157b82 */ /* 0x000eb00000000800 */
[----:B------:R-:W2:Y:S08]  /*8480*/  LDC R0, c[0x0][0x630] ;  /* 0x00018c00ff007b82 */ /* 0x000eb00000000800 */
[----:B------:R-:W2:Y:S01]  /*8490*/  LDC.64 R14, c[0x0][0x620] ;  /* 0x00018800ff0e7b82 */ /* 0x000ea20000000a00 */
[----:B-1----:R-:W-:-:S04]  /*84a0*/  ISETP.NE.U32.AND P0, PT, R10, RZ, PT ;  /* 0x000000ff0a00720c */ /* 0x002fc80003f05070 */
[----:B------:R-:W-:Y:S02]  /*84b0*/  ISETP.NE.AND.EX P0, PT, R11, RZ, PT, P0 ;  /* 0x000000ff0b00720c */ /* 0x000fe40003f05300 */
[----:B0-----:R-:W-:-:S05]  /*84c0*/  I2FP.F32.U32 R3, R12 ;  /* 0x0000000c00037245 */ /* 0x001fca0000201000 */
[----:B------:R-:W-:-:S04]  /*84d0*/  FMUL R3, R3, UR4 ;  /* 0x0000000403037c20 */ /* 0x000fc80008400000 */
[----:B------:R0:W1:Y:S02]  /*84e0*/  F2I.U32.TRUNC.NTZ R20, R3 ;  /* 0x0000000300147305 */ /* 0x000064000020f000 */
[----:B------:R-:W-:Y:S05]  /*84f0*/  @!P0 BRA `(.L_x_294) ;  /* 0x0000000000288947 */ /* 0x000fea0003800000 */
[----:B0-----:R-:W0:Y:S02]  /*8500*/  LDC R3, c[0x0][0x634] ;  /* 0x00018d00ff037b82 */ /* 0x001e240000000800 */
[----:B0-----:R-:W-:-:S05]  /*8510*/  IADD3 R3, P0, R16, R3, RZ ;  /* 0x0000000310037210 */ /* 0x001fca0007f1e0ff */
[----:B------:R-:W-:-:S04]  /*8520*/  IMAD.X R13, RZ, RZ, R17, P0 ;  /* 0x000000ffff0d7224 */ /* 0x000fc800000e0611 */
[----:B---3--:R-:W-:-:S04]  /*8530*/  IMAD.WIDE.U32 R4, R13, R10, RZ ;  /* 0x0000000a0d047225 */ /* 0x008fc800078e00ff */
[----:B----4-:R-:W-:-:S04]  /*8540*/  IMAD.WIDE.U32 R6, P0, R3, R11, R4 ;  /* 0x0000000b03067225 */ /* 0x010fc80007800004 */
[----:B------:R-:W-:-:S04]  /*8550*/  IMAD.WIDE.U32 R4, R3, R10, RZ ;  /* 0x0000000a03047225 */ /* 0x000fc800078e00ff */
[----:B------:R-:W-:Y:S01]  /*8560*/  IMAD.X R9, RZ, RZ, RZ, P0 ;  /* 0x000000ffff097224 */ /* 0x000fe200000e06ff */
[----:B------:R-:W-:Y:S01]  /*8570*/  IADD3 RZ, P0, R5, R6, RZ ;  /* 0x0000000605ff7210 */ /* 0x000fe20007f1e0ff */
[----:B------:R-:W-:-:S04]  /*8580*/  IMAD.MOV.U32 R8, RZ, RZ, R7 ;  /* 0x000000ffff087224 */ /* 0x000fc800078e0007 */
[----:B------:R-:W-:-:S08]  /*8590*/  IMAD.WIDE.U32.X R8, R13, R11, R8, P0 ;  /* 0x0000000b0d087225 */ /* 0x000fd000000e0408 */
.L_x_294:
[----:B------:R-:W3:Y:S01]  /*85a0*/  LDC.64 R28, c[0x0][0x640] ;  /* 0x00019000ff1c7b82 */ /* 0x000ee20000000a00 */
[-CC-:B--2---:R-:W-:Y:S01]  /*85b0*/  SHF.R.U64 R22, R8, R0.reuse, R9.reuse ;  /* 0x0000000008167219 */ /* 0x184fe20000001209 */
[----:B-1----:R-:W-:Y:S01]  /*85c0*/  IMAD.MOV R20, RZ, RZ, -R20 ;  /* 0x000000ffff147224 */ /* 0x002fe200078e0a14 */
[----:B------:R-:W-:Y:S01]  /*85d0*/  SHF.R.U32.HI R0, RZ, R0, R9 ;  /* 0x00000000ff007219 */ /* 0x000fe20000011609 */
[----:B------:R-:W-:Y:S01]  /*85e0*/  ULDC UR4, c[0x0][0x154] ;  /* 0x0000550000047ab9 */ /* 0x000fe20000000800 */
[----:B0-----:R-:W-:Y:S01]  /*85f0*/  IADD3 R3, P0, RZ, -R22, RZ ;  /* 0x80000016ff037210 */ /* 0x001fe20007f1e0ff */
[----:B------:R-:W-:Y:S02]  /*8600*/  IMAD R21, R21, R20, R12 ;  /* 0x0000001415157224 */ /* 0x000fe400078e020c */
[----:B----4-:R-:W0:Y:S01]  /*8610*/  LDC R6, c[0x0][0x618] ;  /* 0x00018600ff067b82 */ /* 0x010e220000000800 */
[----:B------:R-:W-:Y:S02]  /*8620*/  IMAD.MOV.U32 R7, RZ, RZ, 0x1 ;  /* 0x00000001ff077424 */ /* 0x000fe400078e00ff */
[----:B---3--:R-:W-:-:S04]  /*8630*/  IMAD.X R5, RZ, RZ, ~R0, P0 ;  /* 0x000000ffff057224 */ /* 0x008fc800000e0e00 */
[-C--:B------:R-:W-:Y:S01]  /*8640*/  IMAD R0, R5, R14.reuse, RZ ;  /* 0x0000000e05007224 */ /* 0x080fe200078e02ff */
[----:B------:R-:W1:Y:S01]  /*8650*/  LDC R8, c[0x0][0x608] ;  /* 0x00018200ff087b82 */ /* 0x000e620000000800 */
[----:B------:R-:W-:-:S04]  /*8660*/  IMAD.WIDE.U32 R4, R3, R14, R16 ;  /* 0x0000000e03047225 */ /* 0x000fc800078e0010 */
[----:B------:R-:W-:Y:S01]  /*8670*/  IMAD R3, R3, R15, R0 ;  /* 0x0000000f03037224 */ /* 0x000fe200078e0200 */
[----:B------:R-:W-:Y:S02]  /*8680*/  I2FP.F32.U32 R0, R24 ;  /* 0x0000001800007245 */ /* 0x000fe40000201000 */
[----:B------:R-:W2:Y:S01]  /*8690*/  LDC R26, c[0x0][0x658] ;  /* 0x00019600ff1a7b82 */ /* 0x000ea20000000800 */
[----:B------:R-:W-:Y:S01]  /*86a0*/  IMAD.IADD R3, R5, 0x1, R3 ;  /* 0x0000000105037824 */ /* 0x000fe200078e0203 */
[----:B------:R-:W-:Y:S01]  /*86b0*/  ISETP.NE.U32.AND P0, PT, R28, RZ, PT ;  /* 0x000000ff1c00720c */ /* 0x000fe20003f05070 */
[----:B------:R-:W-:Y:S01]  /*86c0*/  FMUL R0, R0, UR4 ;  /* 0x0000000400007c20 */ /* 0x000fe20008400000 */
[----:B------:R-:W-:Y:S02]  /*86d0*/  IMAD.MOV.U32 R5, RZ, RZ, -0x1 ;  /* 0xffffffffff057424 */ /* 0x000fe400078e00ff */
[----:B------:R-:W-:Y:S01]  /*86e0*/  ISETP.NE.AND.EX P0, PT, R29, RZ, PT, P0 ;  /* 0x000000ff1d00720c */ /* 0x000fe20003f05300 */
[----:B------:R3:W4:Y:S01]  /*86f0*/  F2I.U32.TRUNC.NTZ R13, R0 ;  /* 0x00000000000d7305 */ /* 0x000722000020f000 */
[----:B------:R-:W3:Y:S01]  /*8700*/  LDC R15, c[0x0][0x148] ;  /* 0x00005200ff0f7b82 */ /* 0x000ee20000000800 */
[----:B0-----:R-:W-:-:S02]  /*8710*/  SHF.R.U64 R12, R4, R6, R3 ;  /* 0x00000006040c7219 */ /* 0x001fc40000001203 */
[----:B------:R-:W-:-:S05]  /*8720*/  SHF.R.U32.HI R3, RZ, R6, R3 ;  /* 0x00000006ff037219 */ /* 0x000fca0000011603 */
[----:B------:R-:W0:Y:S01]  /*8730*/  LDC R20, c[0x0][0x600] ;  /* 0x00018000ff147b82 */ /* 0x000e220000000800 */
[-CC-:B-1----:R-:W-:Y:S02]  /*8740*/  SHF.R.U64 R10, R12, R8.reuse, R3.reuse ;  /* 0x000000080c0a7219 */ /* 0x182fe40000001203 */
[----:B------:R-:W-:-:S05]  /*8750*/  SHF.R.U32.HI R3, RZ, R8, R3 ;  /* 0x00000008ff037219 */ /* 0x000fca0000011603 */
[----:B------:R-:W1:Y:S01]  /*8760*/  LDC R27, c[0x0][0x648] ;  /* 0x00019200ff1b7b82 */ /* 0x000e620000000800 */
[-C--:B--2---:R-:W-:Y:S02]  /*8770*/  SHF.L.U32 R4, R5, R26.reuse, RZ ;  /* 0x0000001a05047219 */ /* 0x084fe400000006ff */
[--C-:B------:R-:W-:Y:S02]  /*8780*/  SHF.R.U64 R14, R10, R26, R3.reuse ;  /* 0x0000001a0a0e7219 */ /* 0x100fe40000001203 */
[----:B------:R-:W-:Y:S02]  /*8790*/  LOP3.LUT R25, RZ, R4, RZ, 0x33, !PT ;  /* 0x00000004ff197212 */ /* 0x000fe400078e33ff */
[-C--:B------:R-:W-:Y:S01]  /*87a0*/  SHF.R.U32.HI R5, RZ, R26.reuse, R3 ;  /* 0x0000001aff057219 */ /* 0x080fe20000011603 */
[----:B------:R-:W2:Y:S01]  /*87b0*/  LDC R30, c[0x0][0x638] ;  /* 0x00018e00ff1e7b82 */ /* 0x000ea20000000800 */
[----:B------:R-:W-:Y:S01]  /*87c0*/  SHF.L.U32 R154, R7, R26, RZ ;  /* 0x0000001a079a7219 */ /* 0x000fe200000006ff */
[----:B------:R-:W-:-:S06]  /*87d0*/  IMAD.MOV.U32 R4, RZ, RZ, R14 ;  /* 0x000000ffff047224 */ /* 0x000fcc00078e000e */
[----:B------:R-:W0:Y:S01]  /*87e0*/  LDC R31, c[0x0][0x610] ;  /* 0x00018400ff1f7b82 */ /* 0x000e220000000800 */
[----:B----4-:R-:W-:Y:S05]  /*87f0*/  @!P0 BRA `(.L_x_295) ;  /* 0x0000000000288947 */ /* 0x010fea0003800000 */
        /* <DEDUP_REMOVED lines=10> */
.L_x_295:
[----:B------:R-:W-:Y:S01]  /*88a0*/  ISETP.NE.AND P0, PT, R2, 0x1, PT ;  /* 0x000000010200780c */ /* 0x000fe20003f05270 */
[----:B0-----:R-:W-:Y:S01]  /*88b0*/  VIADD R7, R20, 0xffffffff ;  /* 0xffffffff14077836 */ /* 0x001fe20000000000 */
[----:B-1-3--:R-:W-:Y:S01]  /*88c0*/  SHF.R.U64 R0, R4, R27, R5 ;  /* 0x0000001b04007219 */ /* 0x00afe20000001205 */
[----:B------:R-:W-:Y:S01]  /*88d0*/  IMAD.MOV R13, RZ, RZ, -R13 ;  /* 0x000000ffff0d7224 */ /* 0x000fe200078e0a0d */
[----:B------:R-:W-:Y:S01]  /*88e0*/  LOP3.LUT R5, R10, R25, RZ, 0xc0, !PT ;  /* 0x000000190a057212 */ /* 0x000fe200078ec0ff */
[----:B------:R-:W-:Y:S02]  /*88f0*/  IMAD.MOV.U32 R4, RZ, RZ, 0x1 ;  /* 0x00000001ff047424 */ /* 0x000fe400078e00ff */
[----:B------:R-:W-:Y:S02]  /*8900*/  IMAD.MOV R3, RZ, RZ, -R0 ;  /* 0x000000ffff037224 */ /* 0x000fe400078e0a00 */
[----:B------:R-:W-:Y:S01]  /*8910*/  IMAD R154, R154, R0, R5 ;  /* 0x000000009a9a7224 */ /* 0x000fe200078e0205 */
[----:B------:R-:W-:Y:S01]  /*8920*/  LOP3.LUT R5, R12, R7, RZ, 0xc0, !PT ;  /* 0x000000070c057212 */ /* 0x000fe200078ec0ff */
[----:B--2---:R-:W-:-:S02]  /*8930*/  IMAD R0, R3, R30, R14 ;  /* 0x0000001e03007224 */ /* 0x004fc400078e020e */
[----:B------:R-:W-:Y:S02]  /*8940*/  @P0 IMAD R21, R15, R13, R24 ;  /* 0x0000000d0f150224 */ /* 0x000fe400078e0218 */
[----:B------:R-:W-:Y:S01]  /*8950*/  IMAD R3, R0, R20, R5 ;  /* 0x0000001400037224 */ /* 0x000fe200078e0205 */
[----:B------:R-:W-:Y:S01]  /*8960*/  PRMT R0, R4, 0x7610, R0 ;  /* 0x0000761004007816 */ /* 0x000fe20000000000 */
[----:B------:R-:W-:-:S05]  /*8970*/  IMAD R154, R154, R31, R21 ;  /* 0x0000001f9a9a7224 */ /* 0x000fca00078e0215 */
[----:B------:R-:W-:Y:S02]  /*8980*/  SEL R153, R3, R154, !P0 ;  /* 0x0000009a03997207 */ /* 0x000fe40004000000 */
[----:B------:R-:W-:-:S07]  /*8990*/  SEL R154, R154, R3, !P0 ;  /* 0x000000039a9a7207 */ /* 0x000fce0004000000 */
.L_x_293:
[----:B------:R-:W-:-:S13]  /*89a0*/  LOP3.LUT P0, RZ, R0, 0xff, RZ, 0xc0, !PT ;  /* 0x000000ff00ff7812 */ /* 0x000fda000780c0ff */
[----:B------:R-:W-:Y:S05]  /*89b0*/  @P0 BRA `(.L_x_296) ;  /* 0xffffff8800140947 */ /* 0x000fea000383ffff */
[----:B------:R-:W-:Y:S05]  /*89c0*/  EXIT ;  /* 0x000000000000794d */ /* 0x000fea0003800000 */
.L_x_7:
[----:B0-----:R-:W-:Y:S01]  /*89d0*/  ULDC.64 UR4, c[0x0][0x650] ;  /* 0x0001940000047ab9 */ /* 0x001fe20000000a00 */
        /* <DEDUP_REMOVED lines=25> */
.L_x_298:
[----:B------:R-:W0:Y:S01]  /*8b70*/  LDC.64 R28, c[0x0][0x640] ;  /* 0x00019000ff1c7b82 */ /* 0x000e220000000a00 */
[-CC-:B------:R-:W-:Y:S01]  /*8b80*/  SHF.R.U64 R22, R12, R6.reuse, R13.reuse ;  /* 0x000000060c167219 */ /* 0x180fe2000000120d */
[----:B------:R-:W-:Y:S01]  /*8b90*/  IMAD.MOV.U32 R30, RZ, RZ, 0x1 ;  /* 0x00000001ff1e7424 */ /* 0x000fe200078e00ff */
[----:B------:R-:W-:Y:S02]  /*8ba0*/  SHF.R.U32.HI R6, RZ, R6, R13 ;  /* 0x00000006ff067219 */ /* 0x000fe4000001160d */
        /* <DEDUP_REMOVED lines=8> */
[----:B------:R-:W-:Y:S01]  /*8c30*/  IMAD.IADD R9, R9, 0x1, R11 ;  /* 0x0000000109097824 */ /* 0x000fe200078e020b */
[----:B0-----:R-:W-:-:S04]  /*8c40*/  ISETP.NE.U32.AND P0, PT, R28, RZ, PT ;  /* 0x000000ff1c00720c */ /* 0x001fc80003f05070 */
[----:B------:R-:W-:Y:S02]  /*8c50*/  ISETP.NE.AND.EX P0, PT, R29, RZ, PT, P0 ;  /* 0x000000ff1d00720c */ /* 0x000fe40003f05300 */
[----:B------:R-:W0:Y:S01]  /*8c60*/  LDC R20, c[0x0][0x600] ;  /* 0x00018000ff147b82 */ /* 0x000e220000000800 */
[-CC-:B-1----:R-:W-:Y:S01]  /*8c70*/  SHF.R.U64 R14, R8, R10.reuse, R9.reuse ;  /* 0x0000000a080e7219 */ /* 0x182fe20000001209 */
[----:B------:R-:W-:Y:S01]  /*8c80*/  IMAD.MOV.U32 R8, RZ, RZ, -0x1 ;  /* 0xffffffffff087424 */ /* 0x000fe200078e00ff */
[----:B------:R-:W-:-:S05]  /*8c90*/  SHF.R.U32.HI R9, RZ, R10, R9 ;  /* 0x0000000aff097219 */ /* 0x000fca0000011609 */
[----:B------:R-:W1:Y:S01]  /*8ca0*/  LDC R26, c[0x0][0x648] ;  /* 0x00019200ff1a7b82 */ /* 0x000e620000000800 */
[-CC-:B--2---:R-:W-:Y:S02]  /*8cb0*/  SHF.R.U64 R21, R14, R12.reuse, R9.reuse ;  /* 0x0000000c0e157219 */ /* 0x184fe40000001209 */
[----:B------:R-:W-:-:S05]  /*8cc0*/  SHF.R.U32.HI R6, RZ, R12, R9 ;  /* 0x0000000cff067219 */ /* 0x000fca0000011609 */
[----:B------:R-:W2:Y:S01]  /*8cd0*/  LDC R27, c[0x0][0x638] ;  /* 0x00018e00ff1b7b82 */ /* 0x000ea20000000800 */
[-C--:B---3--:R-:W-:Y:S02]  /*8ce0*/  SHF.L.U32 R8, R8, R25.reuse, RZ ;  /* 0x0000001908087219 */ /* 0x088fe400000006ff */
[-CC-:B------:R-:W-:Y:S02]  /*8cf0*/  SHF.R.U64 R23, R21, R25.reuse, R6.reuse ;  /* 0x0000001915177219 */ /* 0x180fe40000001206 */
[----:B------:R-:W-:Y:S02]  /*8d00*/  LOP3.LUT R32, RZ, R8, RZ, 0x33, !PT ;  /* 0x00000008ff207212 */ /* 0x000fe400078e33ff */
[----:B------:R-:W-:Y:S01]  /*8d10*/  SHF.R.U32.HI R9, RZ, R25, R6 ;  /* 0x00000019ff097219 */ /* 0x000fe20000011606 */
[----:B------:R-:W3:Y:S01]  /*8d20*/  LDC R31, c[0x0][0x610] ;  /* 0x00018400ff1f7b82 */ /* 0x000ee20000000800 */
[----:B------:R-:W-:Y:S01]  /*8d30*/  IMAD.MOV.U32 R8, RZ, RZ, R23 ;  /* 0x000000ffff087224 */ /* 0x000fe200078e0017 */
[----:B------:R-:W-:Y:S06]  /*8d40*/  @!P0 BRA `(.L_x_299) ;  /* 0x0000000000288947 */ /* 0x000fec0003800000 */
        /* <DEDUP_REMOVED lines=10> */
.L_x_299:
[----:B------:R-:W-:Y:S02]  /*8df0*/  ISETP.NE.AND P0, PT, R2, 0x1, PT ;  /* 0x000000010200780c */ /* 0x000fe40003f05270 */
[----:B-1----:R-:W-:Y:S01]  /*8e00*/  SHF.R.U64 R6, R8, R26, R9 ;  /* 0x0000001a08067219 */ /* 0x002fe20000001209 */
[----:B0-----:R-:W-:Y:S01]  /*8e10*/  VIADD R9, R20, 0xffffffff ;  /* 0xffffffff14097836 */ /* 0x001fe20000000000 */
[----:B------:R-:W-:Y:S02]  /*8e20*/  SHF.L.U32 R30, R30, R25, RZ ;  /* 0x000000191e1e7219 */ /* 0x000fe400000006ff */
[----:B------:R-:W-:Y:S01]  /*8e30*/  LOP3.LUT R5, R21, R32, RZ, 0xc0, !PT ;  /* 0x0000002015057212 */ /* 0x000fe200078ec0ff */
[----:B------:R-:W-:-:S04]  /*8e40*/  IMAD.MOV R8, RZ, RZ, -R6 ;  /* 0x000000ffff087224 */ /* 0x000fc800078e0a06 */
[----:B------:R-:W-:Y:S01]  /*8e50*/  IMAD R6, R30, R6, R5 ;  /* 0x000000061e067224 */ /* 0x000fe200078e0205 */
[----:B------:R-:W-:Y:S01]  /*8e60*/  LOP3.LUT R5, R14, R9, RZ, 0xc0, !PT ;  /* 0x000000090e057212 */ /* 0x000fe200078ec0ff */
[----:B------:R-:W-:Y:S02]  /*8e70*/  @P0 IMAD R3, R7, R24, R4 ;  /* 0x0000001807030224 */ /* 0x000fe400078e0204 */
[----:B--2---:R-:W-:Y:S02]  /*8e80*/  IMAD R4, R8, R27, R23 ;  /* 0x0000001b08047224 */ /* 0x004fe400078e0217 */
[----:B---3--:R-:W-:Y:S02]  /*8e90*/  IMAD R3, R6, R31, R3 ;  /* 0x0000001f06037224 */ /* 0x008fe400078e0203 */
[----:B------:R-:W-:Y:S02]  /*8ea0*/  IMAD R4, R4, R20, R5 ;  /* 0x0000001404047224 */ /* 0x000fe400078e0205 */
[----:B------:R-:W-:-:S02]  /*8eb0*/  IMAD.MOV.U32 R8, RZ, RZ, 0x1 ;  /* 0x00000001ff087424 */ /* 0x000fc400078e00ff */
[----:B------:R-:W-:Y:S01]  /*8ec0*/  IMAD.MOV.U32 R6, RZ, RZ, R22 ;  /* 0x000000ffff067224 */ /* 0x000fe200078e0016 */
[----:B------:R-:W-:Y:S02]  /*8ed0*/  SEL R20, R4, R3, !P0 ;  /* 0x0000000304147207 */ /* 0x000fe40004000000 */
[----:B------:R-:W-:-:S07]  /*8ee0*/  SEL R21, R3, R4, !P0 ;  /* 0x0000000403157207 */ /* 0x000fce0004000000 */
.L_x_297:
[----:B------:R-:W-:-:S08]  /*8ef0*/  NOP ;  /* 0x0000000000007918 */ /* 0x000fd00000000000 */
[----:B------:R-:W0:-:S00]  /*8f00*/  USETMAXREG.DEALLOC.CTAPOOL 0x28 ;  /* 0x00000028000079c8 */ /* 0x000e0000080e0500 */
[----:B0-----:R-:W-:-:S13]  /*8f10*/  ISETP.NE.AND P0, PT, R0, RZ, PT ;  /* 0x000000ff0000720c */ /* 0x001fda0003f05270 */
[----:B------:R-:W-:Y:S05]  /*8f20*/  @P0 EXIT ;  /* 0x000000000000094d */ /* 0x000fea0003800000 */
[----:B------:R-:W-:Y:S01]  /*8f30*/  LOP3.LUT P0, RZ, R8, 0xff, RZ, 0xc0, !PT ;  /* 0x000000ff08ff7812 */ /* 0x000fe2000780c0ff */
[----:B------:R-:W-:Y:S02]  /*8f40*/  IMAD.MOV.U32 R0, RZ, RZ, 0x1 ;  /* 0x00000001ff007424 */ /* 0x000fe400078e00ff */
[----:B------:R-:W-:-:S10]  /*8f50*/  IMAD.MOV.U32 R3, RZ, RZ, RZ ;  /* 0x000000ffff037224 */ /* 0x000fd400078e00ff */
[----:B------:R-:W-:Y:S05]  /*8f60*/  @!P0 BRA `(.L_x_300) ;  /* 0x0000000c00488947 */ /* 0x000fea0003800000 */
[----:B------:R-:W0:Y:S01]  /*8f70*/  LDC R0, c[0x0][0x28c] ;  /* 0x0000a300ff007b82 */ /* 0x000e220000000800 */
[----:B------:R-:W1:Y:S01]  /*8f80*/  S2R R11, SR_CgaCtaId ;  /* 0x00000000000b7919 */ /* 0x000e620000008800 */
[----:B------:R-:W-:Y:S01]  /*8f90*/  ULDC UR5, c[0x0][0x658] ;  /* 0x0001960000057ab9 */ /* 0x000fe20000000800 */
[----:B------:R-:W-:Y:S01]  /*8fa0*/  UMOV UR7, 0xffffffff ;  /* 0xffffffff00077882 */ /* 0x000fe20000000000 */
[----:B------:R-:W-:Y:S01]  /*8fb0*/  ULDC UR6, c[0x0][0xc] ;  /* 0x0000030000067ab9 */ /* 0x000fe20000000800 */
[----:B------:R-:W-:Y:S01]  /*8fc0*/  USHF.L.U32 UR8, UR7, UR5, URZ ;  /* 0x0000000507087299 */ /* 0x000fe2000800063f */
[----:B------:R-:W-:Y:S01]  /*8fd0*/  BSSY B0, `(.L_x_300) ;  /* 0x00000cb000007945 */ /* 0x000fe20003800000 */
[----:B------:R-:W-:Y:S01]  /*8fe0*/  UMOV UR9, 0x1 ;  /* 0x0000000100097882 */ /* 0x000fe20000000000 */
[----:B------:R-:W-:Y:S01]  /*8ff0*/  ULDC UR7, c[0x0][0x10] ;  /* 0x0000040000077ab9 */ /* 0x000fe20000000800 */
[----:B------:R-:W-:Y:S01]  /*9000*/  USHF.L.U32 UR18, UR9, UR5, URZ ;  /* 0x0000000509127299 */ /* 0x000fe2000800063f */
[----:B------:R-:W-:Y:S01]  /*9010*/  IMAD.MOV.U32 R9, RZ, RZ, 0x1 ;  /* 0x00000001ff097424 */ /* 0x000fe200078e00ff */
[----:B------:R-:W-:Y:S01]  /*9020*/  UIMAD.WIDE.U32 UR6, UR6, UR7, URZ ;  /* 0x00000007060672a5 */ /* 0x000fe2000f8e003f */
[----:B------:R-:W-:Y:S01]  /*9030*/  LOP3.LUT R8, R19, 0x2, RZ, 0xfc, !PT ;  /* 0x0000000213087812 */ /* 0x000fe200078efcff */
[----:B------:R-:W-:Y:S01]  /*9040*/  ULDC UR5, c[0x0][0x14] ;  /* 0x0000050000057ab9 */ /* 0x000fe20000000800 */
[----:B------:R-:W-:Y:S01]  /*9050*/  ULDC UR4, c[0x0][0x600] ;  /* 0x0001800000047ab9 */ /* 0x000fe20000000800 */
[----:B------:R-:W-:-:S02]  /*9060*/  UIMAD.WIDE.U32 UR22, UR6, UR5, URZ ;  /* 0x00000005061672a5 */ /* 0x000fc4000f8e003f */
[----:B------:R-:W-:Y:S02]  /*9070*/  UIMAD UR13, UR7, UR5, URZ ;  /* 0x00000005070d72a4 */ /* 0x000fe4000f8e023f */
[----:B------:R-:W-:Y:S02]  /*9080*/  UIADD3 UR4, UR4, -0x1, URZ ;  /* 0xffffffff04047890 */ /* 0x000fe4000fffe03f */
[----:B------:R-:W-:Y:S02]  /*9090*/  ULOP3.LUT UR17, URZ, UR8, URZ, 0x33, !UPT ;  /* 0x000000083f117292 */ /* 0x000fe4000f8e333f */
[----:B------:R-:W-:Y:S01]  /*90a0*/  UIADD3 UR13, UR23, UR13, URZ ;  /* 0x0000000d170d7290 */ /* 0x000fe2000fffe03f */
[----:B0-----:R-:W-:Y:S01]  /*90b0*/  VIADD R0, R0, 0x7f ;  /* 0x0000007f00007836 */ /* 0x001fe20000000000 */
[----:B------:R-:W-:-:S04]  /*90c0*/  ULDC.64 UR24, c[0x0][0x198] ;  /* 0x0000660000187ab9 */ /* 0x000fc80000000a00 */
[----:B------:R-:W-:Y:S01]  /*90d0*/  SHF.R.S32.HI R3, RZ, 0x1f, R0 ;  /* 0x0000001fff037819 */ /* 0x000fe20000011400 */
[----:B-1----:R-:W-:-:S03]  /*90e0*/  IMAD.SHL.U32 R4, R11, 0x4000, RZ ;  /* 0x000040000b047824 */ /* 0x002fc600078e00ff */
[----:B------:R-:W-:Y:S01]  /*90f0*/  LEA.HI R10, R3, R0, RZ, 0x7 ;  /* 0x00000000030a7211 */ /* 0x000fe200078f38ff */
[----:B------:R-:W-:Y:S02]  /*9100*/  IMAD.SHL.U32 R11, R11, 0x80, RZ ;  /* 0x000000800b0b7824 */ /* 0x000fe400078e00ff */
[----:B------:R-:W-:Y:S01]  /*9110*/  IMAD.MOV.U32 R0, RZ, RZ, 0x1 ;  /* 0x00000001ff007424 */ /* 0x000fe200078e00ff */
[----:B------:R-:W-:Y:S01]  /*9120*/  LOP3.LUT R4, R4, 0x4000, RZ, 0xc0, !PT ;  /* 0x0000400004047812 */ /* 0x000fe200078ec0ff */
[----:B------:R-:W-:Y:S01]  /*9130*/  IMAD.MOV.U32 R3, RZ, RZ, RZ ;  /* 0x000000ffff037224 */ /* 0x000fe200078e00ff */
[----:B------:R-:W-:Y:S02]  /*9140*/  SHF.R.S32.HI R10, RZ, 0x7, R10 ;  /* 0x00000007ff0a7819 */ /* 0x000fe4000001140a */
[----:B------:R-:W-:Y:S01]  /*9150*/  LOP3.LUT R11, R11, 0x80, RZ, 0xc0, !PT ;  /* 0x000000800b0b7812 */ /* 0x000fe200078ec0ff */
[----:B------:R-:W-:Y:S02]  /*9160*/  VIADD R12, R4, 0x14100 ;  /* 0x00014100040c7836 */ /* 0x000fe40000000000 */
[----:B------:R-:W-:-:S07]  /*9170*/  VIADD R13, R10, 0x1 ;  /* 0x000000010a0d7836 */ /* 0x000fce0000000000 */
.L_x_311:
[----:B------:R-:W-:-:S03]  /*9180*/  UMOV UR5, 0xffffffff ;  /* 0xffffffff00057882 */ /* 0x000fc60000000000 */
[----:B------:R-:W-:Y:S05]  /*9190*/  BRA.DIV UR5, `(.L_x_301) ;  /* 0x0000000e05c87947 */ /* 0x000fea000b800000 */
[----:B------:R-:W-:-:S13]  /*91a0*/  ELECT P6, URZ, PT ;  /* 0x00000000003f782f */ /* 0x000fda00038c0000 */
.L_x_323:
[----:B------:R-:W0:Y:S01]  /*91b0*/  LDC R4, c[0x0][0x28c] ;  /* 0x0000a300ff047b82 */ /* 0x000e220000000800 */
[----:B------:R-:W-:Y:S01]  /*91c0*/  BSSY B1, `(.L_x_302) ;  /* 0x0000038000017945 */ /* 0x000fe20003800000 */
[----:B0-----:R-:W-:-:S13]  /*91d0*/  ISETP.LT.OR P6, PT, R4, 0x1, !P6 ;  /* 0x000000010400780c */ /* 0x001fda00077c1670 */
[----:B------:R-:W-:Y:S05]  /*91e0*/  @P6 BRA `(.L_x_303) ;  /* 0x0000000000d46947 */ /* 0x000fea0003800000 */
[----:B------:R-:W-:Y:S02]  /*91f0*/  IMAD R20, R20, 0x100, R11 ;  /* 0x0000010014147824 */ /* 0x000fe400078e020b */
[----:B------:R-:W-:Y:S02]  /*9200*/  IMAD.SHL.U32 R21, R21, 0x80, RZ ;  /* 0x0000008015157824 */ /* 0x000fe400078e00ff */
[----:B------:R-:W-:Y:S02]  /*9210*/  IMAD.MOV.U32 R24, RZ, RZ, RZ ;  /* 0x000000ffff187224 */ /* 0x000fe400078e00ff */
[----:B------:R-:W-:Y:S02]  /*9220*/  IMAD.MOV.U32 R4, RZ, RZ, R13 ;  /* 0x000000ffff047224 */ /* 0x000fe400078e000d */
[----:B------:R-:W-:Y:S02]  /*9230*/  IMAD.MOV.U32 R5, RZ, RZ, R0 ;  /* 0x000000ffff057224 */ /* 0x000fe400078e0000 */
[----:B------:R-:W-:-:S07]  /*9240*/  IMAD.MOV.U32 R7, RZ, RZ, R3 ;  /* 0x000000ffff077224 */ /* 0x000fce00078e0003 */
.L_x_306:
[----:B------:R-:W0:Y:S01]  /*9250*/  S2R R15, SR_CgaCtaId ;  /* 0x00000000000f7919 */ /* 0x000e220000008800 */
[----:B------:R-:W-:Y:S02]  /*9260*/  MOV R14, 0x400 ;  /* 0x00000400000e7802 */ /* 0x000fe40000000f00 */
[----:B------:R-:W-:Y:S02]  /*9270*/  LOP3.LUT P1, RZ, R18, 0x7f, RZ, 0xc0, !PT ;  /* 0x0000007f12ff7812 */ /* 0x000fe4000782c0ff */
[----:B0-----:R-:W-:Y:S02]  /*9280*/  LEA R22, R15, R14, 0x18 ;  /* 0x0000000e0f167211 */ /* 0x001fe400078ec0ff */
[----:B------:R-:W-:-:S09]  /*9290*/  SHF.L.U32 R14, R5, 0x1f, RZ ;  /* 0x0000001f050e7819 */ /* 0x000fd200000006ff */
[----:B------:R-:W0:Y:S01]  /*92a0*/  @!P1 LDC R15, c[0x0][0x500] ;  /* 0x00014000ff0f9b82 */ /* 0x000e220000000800 */
[----:B------:R-:W-:-:S04]  /*92b0*/  IMAD R23, R7, 0x8, R22 ;  /* 0x0000000807177824 */ /* 0x000fc800078e0216 */
[----:B------:R-:W1:Y:S02]  /*92c0*/  SYNCS.PHASECHK.TRANS64.TRYWAIT P0, [R23+URZ+0x28], R14 ;  /* 0x0000280e170075a7 */ /* 0x000e64000800017f */
[----:B-1----:R-:W-:Y:S05]  /*92d0*/  @!P0 BRA `(.L_x_304) ;  /* 0x0000000c00988947 */ /* 0x002fea0003800000 */
.L_x_324:
[----:B-1----:R-:W-:Y:S01]  /*92e0*/  PRMT R14, R8, 0x9910, RZ ;  /* 0x00009910080e7816 */ /* 0x002fe200000000ff */
[----:B0-----:R0:W-:Y:S03]  /*92f0*/  @!P1 SYNCS.ARRIVE.TRANS64 RZ, [R23+URZ], R15 ;  /* 0x0000000f17ff99a7 */ /* 0x0011e6000800003f */
[----:B------:R-:W-:-:S13]  /*9300*/  ISETP.NE.AND P0, PT, R14, 0x2, PT ;  /* 0x000000020e00780c */ /* 0x000fda0003f05270 */
[----:B0-----:R-:W-:Y:S05]  /*9310*/  @P0 BRA `(.L_x_305) ;  /* 0x0000000000040947 */ /* 0x001fea0003800000 */
[----:B------:R-:W-:Y:S01]  /*9320*/  BPT.TRAP 0x1 ;  /* 0x000000040000795c */ /* 0x000fe20000300000 */
.L_x_305:
[----:B------:R-:W-:Y:S01]  /*9330*/  R2UR UR19, R22 ;  /* 0x00000000161372ca */ /* 0x000fe200000e0000 */
[----:B------:R-:W-:Y:S01]  /*9340*/  IMAD R22, R7, 0x4000, R22 ;  /* 0x0000400007167824 */ /* 0x000fe200078e0216 */
[----:B------:R-:W-:Y:S01]  /*9350*/  R2UR UR9, R23 ;  /* 0x00000000170972ca */ /* 0x000fe200000e0000 */
[----:B------:R-:W-:Y:S01]  /*9360*/  IMAD R14, R7, 0x8000, R12 ;  /* 0x00008000070e7824 */ /* 0x000fe200078e020c */
[----:B------:R-:W-:Y:S01]  /*9370*/  UIADD3 UR6, UP0, UR24, 0xf0, URZ ;  /* 0x000000f018067890 */ /* 0x000fe2000ff1e03f */
[----:B------:R-:W-:Y:S01]  /*9380*/  VIADD R4, R4, 0xffffffff ;  /* 0xffffffff04047836 */ /* 0x000fe20000000000 */
[----:B------:R-:W-:Y:S01]  /*9390*/  R2UR UR5, R22 ;  /* 0x00000000160572ca */ /* 0x000fe200000e0000 */
[----:B------:R-:W-:Y:S01]  /*93a0*/  UIADD3 UR26, UP1, UR24, 0x1f0, URZ ;  /* 0x000001f0181a7890 */ /* 0x000fe2000ff3e03f */
[----:B------:R-:W-:Y:S01]  /*93b0*/  R2UR UR8, R14 ;  /* 0x000000000e0872ca */ /* 0x000fe200000e0000 */
[----:B------:R-:W-:Y:S01]  /*93c0*/  UIADD3.X UR7, URZ, UR25, URZ, UP0, !UPT ;  /* 0x000000193f077290 */ /* 0x000fe200087fe43f */
[----:B------:R-:W-:Y:S01]  /*93d0*/  R2UR UR11, R21 ;  /* 0x00000000150b72ca */ /* 0x000fe200000e0000 */
[----:B------:R-:W-:Y:S01]  /*93e0*/  VIADD R7, R7, 0x1 ;  /* 0x0000000107077836 */ /* 0x000fe20000000000 */
[----:B------:R-:W-:Y:S01]  /*93f0*/  R2UR UR10, R24 ;  /* 0x00000000180a72ca */ /* 0x000fe200000e0000 */
[----:B------:R-:W-:Y:S01]  /*9400*/  UIADD3.X UR27, URZ, UR25, URZ, UP1, !UPT ;  /* 0x000000193f1b7290 */ /* 0x000fe20008ffe43f */
[----:B------:R-:W-:Y:S01]  /*9410*/  R2UR UR12, R6 ;  /* 0x00000000060c72ca */ /* 0x000fe200000e0000 */
[----:B------:R-:W-:Y:S01]  /*9420*/  UMOV UR14, 0x0 ;  /* 0x00000000000e7882 */ /* 0x000fe20000000000 */
[----:B------:R-:W-:Y:S01]  /*9430*/  R2UR UR20, R20 ;  /* 0x00000000141472ca */ /* 0x000fe200000e0000 */
[----:B------:R-:W-:Y:S01]  /*9440*/  UMOV UR15, 0x10000000 ;  /* 0x10000000000f7882 */ /* 0x000fe20000000000 */
[----:B------:R-:W-:Y:S01]  /*9450*/  ISETP.GT.AND P1, PT, R4, 0x1, PT ;  /* 0x000000010400780c */ /* 0x000fe20003f24270 */
[----:B------:R-:W-:Y:S01]  /*9460*/  UIADD3 UR16, UR5, 0x100, URZ ;  /* 0x0000010005107890 */ /* 0x000fe2000fffe03f */
[----:B------:R-:W-:Y:S01]  /*9470*/  ISETP.NE.AND P0, PT, R7, 0x5, PT ;  /* 0x000000050700780c */ /* 0x000fe20003f05270 */
[----:B------:R-:W-:Y:S01]  /*9480*/  UIADD3 UR5, UR19, UR8, URZ ;  /* 0x0000000813057290 */ /* 0x000fe2000fffe03f */
[----:B------:R-:W-:Y:S01]  /*9490*/  VIADD R24, R24, 0x80 ;  /* 0x0000008018187836 */ /* 0x000fe20000000000 */
[----:B------:R-:W-:Y:S01]  /*94a0*/  UMOV UR21, 0x30000 ;  /* 0x0003000000157882 */ /* 0x000fe20000000000 */
[----:B------:R-:W-:-:S02]  /*94b0*/  SEL R14, RZ, 0x1, P0 ;  /* 0x00000001ff0e7807 */ /* 0x000fc40000000000 */
[----:B------:R-:W-:Y:S01]  /*94c0*/  UMOV UR8, UR16 ;  /* 0x0000001000087c82 */ /* 0x000fe20008000000 */
[----:B------:R-:W-:Y:S01]  /*94d0*/  SEL R7, R7, RZ, P0 ;  /* 0x000000ff07077207 */ /* 0x000fe20000000000 */
[----:B------:R0:W-:Y:S01]  /*94e0*/  UTMALDG.3D [UR8], [UR6], desc[UR14] ;  /* 0x00000e08060075b4 */ /* 0x0001e20008011000 */
[----:B------:R-:W-:Y:S01]  /*94f0*/  LOP3.LUT R5, R5, R14, RZ, 0x3c, !PT ;  /* 0x0000000e05057212 */ /* 0x000fe200078e3cff */
[----:B0-----:R-:W-:Y:S01]  /*9500*/  UMOV UR11, UR20 ;  /* 0x00000014000b7c82 */ /* 0x001fe20008000000 */
[----:B------:R-:W-:Y:S02]  /*9510*/  UMOV UR8, UR5 ;  /* 0x0000000500087c82 */ /* 0x000fe40008000000 */
[----:B------:R0:W-:Y:S02]  /*9520*/  UTMALDG.3D.MULTICAST [UR8], [UR26], UR21, desc[UR14] ;  /* 0x00000e081a0073b4 */ /* 0x0001e40008011815 */
[----:B0-----:R-:W-:Y:S05]  /*9530*/  @P1 BRA `(.L_x_306) ;  /* 0xfffffffc00441947 */ /* 0x001fea000383ffff */
.L_x_303:
[----:B------:R-:W-:Y:S05]  /*9540*/  BSYNC B1 ;  /* 0x0000000000017941 */ /* 0x000fea0003800000 */
.L_x_302:
[----:B------:R-:W-:Y:S01]  /*9550*/  LOP3.LUT P1, RZ, R9, 0xff, RZ, 0xc0, !PT ;  /* 0x000000ff09ff7812 */ /* 0x000fe2000782c0ff */
[C---:B------:R-:W-:Y:S01]  /*9560*/  IMAD.IADD R6, R10.reuse, 0x1, R3 ;  /* 0x000000010a067824 */ /* 0x040fe200078e0203 */
[----:B------:R-:W-:Y:S01]  /*9570*/  ULDC.64 UR6, c[0x0][0x650] ;  /* 0x0001940000067ab9 */ /* 0x000fe20000000a00 */
[----:B------:R-:W-:Y:S01]  /*9580*/  ISETP.GE.U32.AND P2, PT, R10, 0x5, PT ;  /* 0x000000050a00780c */ /* 0x000fe20003f46070 */
[----:B------:R-:W-:Y:S01]  /*9590*/  BSSY B1, `(.L_x_307) ;  /* 0x000006c000017945 */ /* 0x000fe20003800000 */
[----:B------:R-:W-:Y:S01]  /*95a0*/  IMAD.MOV.U32 R21, RZ, RZ, -0x1 ;  /* 0xffffffffff157424 */ /* 0x000fe200078e00ff */
[----:B------:R-:W-:Y:S01]  /*95b0*/  ISETP.GT.U32.AND P0, PT, R6, 0x4, PT ;  /* 0x000000040600780c */ /* 0x000fe20003f04070 */
[----:B------:R-:W-:Y:S01]  /*95c0*/  IMAD.MOV.U32 R20, RZ, RZ, -0x1 ;  /* 0xffffffffff147424 */ /* 0x000fe200078e00ff */
[----:B------:R-:W-:Y:S02]  /*95d0*/  PRMT R9, RZ, 0x7610, R9 ;  /* 0x00007610ff097816 */ /* 0x000fe40000000009 */
[----:B------:R-:W-:-:S03]  /*95e0*/  ISETP.LT.U32.AND P0, PT, R10, 0x5, P0 ;  /* 0x000000050a00780c */ /* 0x000fc60000701070 */
[----:B------:R-:W0:Y:S01]  /*95f0*/  @P1 S2R R5, SR_CgaCtaId ;  /* 0x0000000000051919 */ /* 0x000e220000008800 */
[----:B------:R-:W-:-:S04]  /*9600*/  @P1 MOV R4, 0x400 ;  /* 0x0000040000041802 */ /* 0x000fc80000000f00 */
[----:B0-----:R-:W-:Y:S01]  /*9610*/  @P1 LEA R3, R5, R4, 0x18 ;  /* 0x0000000405031211 */ /* 0x001fe200078ec0ff */
[----:B------:R-:W-:-:S03]  /*9620*/  IMAD.WIDE.U32 R4, R6, -0x33333333, RZ ;  /* 0xcccccccd06047825 */ /* 0x000fc600078e00ff */
[----:B------:R0:W-:Y:S01]  /*9630*/  @P1 SYNCS.ARRIVE.TRANS64.A1T0 RZ, [R3+URZ+0x68], RZ ;  /* 0x000068ff03ff19a7 */ /* 0x0001e2000810003f */
[----:B------:R-:W-:Y:S02]  /*9640*/  IADD3 R16, P1, R16, UR22, RZ ;  /* 0x0000001610107c10 */ /* 0x000fe4000ff3e0ff */
[----:B------:R-:W-:Y:S02]  /*9650*/  SHF.R.U32.HI R5, RZ, 0x2, R5 ;  /* 0x00000002ff057819 */ /* 0x000fe40000011605 */
[----:B------:R-:W-:Y:S02]  /*9660*/  IADD3.X R17, R17, UR13, RZ, P1, !PT ;  /* 0x0000000d11117c10 */ /* 0x000fe40008ffe4ff */
[----:B------:R-:W-:Y:S02]  /*9670*/  PRMT R4, RZ, 0x7610, R4 ;  /* 0x00007610ff047816 */ /* 0x000fe40000000004 */
[----:B0-----:R-:W-:Y:S02]  /*9680*/  SEL R3, RZ, 0x1, !P0 ;  /* 0x00000001ff037807 */ /* 0x001fe40004000000 */
[----:B------:R-:W-:-:S02]  /*9690*/  ISETP.GE.U32.AND P0, PT, R16, UR6, PT ;  /* 0x0000000610007c0c */ /* 0x000fc4000bf06070 */
[----:B------:R-:W-:Y:S01]  /*96a0*/  LOP3.LUT R0, R0, R3, RZ, 0x3c, !PT ;  /* 0x0000000300007212 */ /* 0x000fe200078e3cff */
[----:B------:R-:W-:Y:S01]  /*96b0*/  IMAD R3, R5, -0x5, R6 ;  /* 0xfffffffb05037824 */ /* 0x000fe200078e0206 */
[----:B------:R-:W-:Y:S01]  /*96c0*/  ISETP.GE.U32.AND.EX P0, PT, R17, UR7, PT, P0 ;  /* 0x0000000711007c0c */ /* 0x000fe2000bf06100 */
[----:B------:R-:W-:Y:S01]  /*96d0*/  IMAD.MOV.U32 R6, RZ, RZ, -0x1 ;  /* 0xffffffffff067424 */ /* 0x000fe200078e00ff */
[----:B------:R-:W-:-:S11]  /*96e0*/  @P2 LOP3.LUT R0, R0, 0x1, R5, 0x78, !PT ;  /* 0x0000000100002812 */ /* 0x000fd600078e7805 */
[----:B------:R-:W-:Y:S05]  /*96f0*/  @P0 BRA `(.L_x_308) ;  /* 0x0000000400540947 */ /* 0x000fea0003800000 */
[----:B------:R-:W0:Y:S01]  /*9700*/  S2R R15, SR_CTAID.X ;  /* 0x00000000000f7919 */ /* 0x000e220000002500 */
[----:B------:R-:W-:Y:S01]  /*9710*/  ULDC.64 UR6, c[0x0][0x628] ;  /* 0x00018a0000067ab9 */ /* 0x000fe20000000a00 */
[----:B------:R-:W-:Y:S01]  /*9720*/  ULDC UR8, c[0x0][0x630] ;  /* 0x00018c0000087ab9 */ /* 0x000fe20000000800 */
[----:B------:R-:W-:Y:S01]  /*9730*/  ISETP.NE.U32.AND P0, PT, RZ, UR6, PT ;  /* 0x00000006ff007c0c */ /* 0x000fe2000bf05070 */
[----:B------:R-:W1:Y:S01]  /*9740*/  S2R R20, SR_CTAID.Y ;  /* 0x0000000000147919 */ /* 0x000e620000002600 */
[----:B------:R-:W-:Y:S01]  /*9750*/  ULDC UR9, c[0x0][0x150] ;  /* 0x0000540000097ab9 */ /* 0x000fe20000000800 */
[----:B------:R-:W-:Y:S01]  /*9760*/  IMAD.MOV.U32 R4, RZ, RZ, R16 ;  /* 0x000000ffff047224 */ /* 0x000fe200078e0010 */
[----:B------:R-:W-:Y:S01]  /*9770*/  ISETP.NE.AND.EX P0, PT, RZ, UR7, PT, P0 ;  /* 0x00000007ff007c0c */ /* 0x000fe2000bf05300 */
[----:B------:R-:W-:Y:S01]  /*9780*/  IMAD.MOV.U32 R5, RZ, RZ, R17 ;  /* 0x000000ffff057224 */ /* 0x000fe200078e0011 */
[----:B0-----:R-:W-:-:S11]  /*9790*/  I2FP.F32.U32 R22, R15 ;  /* 0x0000000f00167245 */ /* 0x001fd60000201000 */
[----:B------:R-:W-:Y:S05]  /*97a0*/  @!P0 BRA `(.L_x_309) ;  /* 0x0000000000288947 */ /* 0x000fea0003800000 */
[----:B------:R-:W-:Y:S02]  /*97b0*/  ULDC UR5, c[0x0][0x634] ;  /* 0x00018d0000057ab9 */ /* 0x000fe40000000800 */
[----:B------:R-:W-:-:S05]  /*97c0*/  IADD3 R5, P0, R16, UR5, RZ ;  /* 0x0000000510057c10 */ /* 0x000fca000ff1e0ff */
[----:B------:R-:W-:-:S04]  /*97d0*/  IMAD.X R21, RZ, RZ, R17, P0 ;  /* 0x000000ffff157224 */ /* 0x000fc800000e0611 */
[----:B------:R-:W-:-:S04]  /*97e0*/  IMAD.WIDE.U32 R6, R21, UR6, RZ ;  /* 0x0000000615067c25 */ /* 0x000fc8000f8e00ff */
[----:B------:R-:W-:-:S04]  /*97f0*/  IMAD.WIDE.U32 R6, P0, R5, UR7, R6 ;  /* 0x0000000705067c25 */ /* 0x000fc8000f800006 */
[----:B------:R-:W-:-:S04]  /*9800*/  IMAD.WIDE.U32 R4, R5, UR6, RZ ;  /* 0x0000000605047c25 */ /* 0x000fc8000f8e00ff */
[----:B------:R-:W-:Y:S01]  /*9810*/  IMAD.MOV.U32 R4, RZ, RZ, R7 ;  /* 0x000000ffff047224 */ /* 0x000fe200078e0007 */
[----:B------:R-:W-:Y:S01]  /*9820*/  IADD3 RZ, P1, R5, R6, RZ ;  /* 0x0000000605ff7210 */ /* 0x000fe20007f3e0ff */
[----:B------:R-:W-:-:S04]  /*9830*/  IMAD.X R5, RZ, RZ, RZ, P0 ;  /* 0x000000ffff057224 */ /* 0x000fc800000e06ff */
[----:B------:R-:W-:-:S08]  /*9840*/  IMAD.WIDE.U32.X R4, R21, UR7, R4, P1 ;  /* 0x0000000715047c25 */ /* 0x000fd000088e0404 */
.L_x_309:
[--C-:B------:R-:W-:Y:S01]  /*9850*/  SHF.R.U64 R14, R4, UR8, R5.reuse ;  /* 0x00000008040e7c19 */ /* 0x100fe20008001205 */
[----:B------:R-:W-:Y:S01]  /*9860*/  FMUL R22, R22, UR9 ;  /* 0x0000000916167c20 */ /* 0x000fe20008400000 */
[----:B------:R-:W-:Y:S01]  /*9870*/  SHF.R.U32.HI R4, RZ, UR8, R5 ;  /* 0x00000008ff047c19 */ /* 0x000fe20008011605 */
[----:B------:R-:W0:Y:S01]  /*9880*/  LDC R6, c[0x0][0x144] ;  /* 0x00005100ff067b82 */ /* 0x000e220000000800 */
[----:B------:R-:W-:Y:S01]  /*9890*/  IADD3 R5, P0, RZ, -R14, RZ ;  /* 0x8000000eff057210 */ /* 0x000fe20007f1e0ff */
[----:B------:R-:W-:Y:S01]  /*98a0*/  ULDC UR5, c[0x0][0x154] ;  /* 0x0000550000057ab9 */ /* 0x000fe20000000800 */
[----:B-1----:R-:W-:Y:S01]  /*98b0*/  I2FP.F32.U32 R7, R20 ;  /* 0x0000001400077245 */ /* 0x002fe20000201000 */
[----:B------:R-:W1:Y:S01]  /*98c0*/  F2I.U32.TRUNC.NTZ R22, R22 ;  /* 0x0000001600167305 */ /* 0x000e62000020f000 */
[----:B------:R-:W-:Y:S01]  /*98d0*/  ULDC.64 UR6, c[0x0][0x620] ;  /* 0x0001880000067ab9 */ /* 0x000fe20000000a00 */
[----:B------:R-:W-:Y:S01]  /*98e0*/  IMAD.X R4, RZ, RZ, ~R4, P0 ;  /* 0x000000ffff047224 */ /* 0x000fe200000e0e04 */
[----:B------:R-:W-:Y:S01]  /*98f0*/  ISETP.NE.AND P2, PT, R2, 0x1, PT ;  /* 0x000000010200780c */ /* 0x000fe20003f45270 */
[----:B------:R-:W-:Y:S01]  /*9900*/  FMUL R23, R7, UR5 ;  /* 0x0000000507177c20 */ /* 0x000fe20008400000 */
[----:B------:R-:W2:Y:S01]  /*9910*/  LDC R25, c[0x0][0x148] ;  /* 0x00005200ff197b82 */ /* 0x000ea20000000800 */
[----:B------:R-:W-:Y:S01]  /*9920*/  IMAD R4, R4, UR6, RZ ;  /* 0x0000000604047c24 */ /* 0x000fe2000f8e02ff */
[----:B------:R-:W-:-:S03]  /*9930*/  ULDC UR5, c[0x0][0x618] ;  /* 0x0001860000057ab9 */ /* 0x000fc60000000800 */
[----:B------:R-:W3:Y:S01]  /*9940*/  F2I.U32.TRUNC.NTZ R23, R23 ;  /* 0x0000001700177305 */ /* 0x000ee2000020f000 */
[C---:B------:R-:W-:Y:S02]  /*9950*/  IMAD R7, R5.reuse, UR7, R4 ;  /* 0x0000000705077c24 */ /* 0x040fe4000f8e0204 */
[----:B------:R-:W-:Y:S01]  /*9960*/  IMAD.WIDE.U32 R4, R5, UR6, R16 ;  /* 0x0000000605047c25 */ /* 0x000fe2000f8e0010 */
[----:B------:R-:W-:Y:S02]  /*9970*/  ULDC.64 UR6, c[0x0][0x640] ;  /* 0x0001900000067ab9 */ /* 0x000fe40000000a00 */
[----:B------:R-:W-:Y:S01]  /*9980*/  ISETP.NE.U32.AND P0, PT, RZ, UR6, PT ;  /* 0x00000006ff007c0c */ /* 0x000fe2000bf05070 */
[----:B------:R-:W-:Y:S02]  /*9990*/  IMAD.IADD R5, R5, 0x1, R7 ;  /* 0x0000000105057824 */ /* 0x000fe400078e0207 */
[----:B-1----:R-:W-:Y:S01]  /*99a0*/  IMAD.MOV R22, RZ, RZ, -R22 ;  /* 0x000000ffff167224 */ /* 0x002fe200078e0a16 */
[----:B------:R-:W-:-:S02]  /*99b0*/  ISETP.NE.AND.EX P0, PT, RZ, UR7, PT, P0 ;  /* 0x00000007ff007c0c */ /* 0x000fc4000bf05300 */
[----:B------:R-:W-:Y:S01]  /*99c0*/  SHF.R.U64 R21, R4, UR5, R5 ;  /* 0x0000000504157c19 */ /* 0x000fe20008001205 */
[----:B0-----:R-:W-:Y:S01]  /*99d0*/  IMAD R15, R6, R22, R15 ;  /* 0x00000016060f7224 */ /* 0x001fe200078e020f */
[----:B------:R-:W-:Y:S01]  /*99e0*/  SHF.R.U32.HI R4, RZ, UR5, R5 ;  /* 0x00000005ff047c19 */ /* 0x000fe20008011605 */
[----:B------:R-:W-:Y:S01]  /*99f0*/  ULDC UR5, c[0x0][0x608] ;  /* 0x0001820000057ab9 */ /* 0x000fe20000000800 */
[----:B---3--:R-:W-:Y:S02]  /*9a00*/  IMAD.MOV R6, RZ, RZ, -R23 ;  /* 0x000000ffff067224 */ /* 0x008fe400078e0a17 */
[--C-:B------:R-:W-:Y:S02]  /*9a10*/  SHF.R.U64 R22, R21, UR5, R4.reuse ;  /* 0x0000000515167c19 */ /* 0x100fe40008001204 */
[----:B------:R-:W-:Y:S01]  /*9a20*/  SHF.R.U32.HI R5, RZ, UR5, R4 ;  /* 0x00000005ff057c19 */ /* 0x000fe20008011604 */
[----:B------:R-:W-:Y:S01]  /*9a30*/  ULDC UR5, c[0x0][0x658] ;  /* 0x0001960000057ab9 */ /* 0x000fe20000000800 */
[----:B--2---:R-:W-:-:S02]  /*9a40*/  @P2 IMAD R15, R25, R6, R20 ;  /* 0x00000006190f2224 */ /* 0x004fc400078e0214 */
[--C-:B------:R-:W-:Y:S02]  /*9a50*/  SHF.R.U64 R20, R22, UR5, R5.reuse ;  /* 0x0000000516147c19 */ /* 0x100fe40008001205 */
[----:B------:R-:W-:-:S03]  /*9a60*/  SHF.R.U32.HI R23, RZ, UR5, R5 ;  /* 0x00000005ff177c19 */ /* 0x000fc60008011605 */
[----:B------:R-:W-:Y:S02]  /*9a70*/  IMAD.MOV.U32 R6, RZ, RZ, R20 ;  /* 0x000000ffff067224 */ /* 0x000fe400078e0014 */
[----:B------:R-:W-:Y:S01]  /*9a80*/  IMAD.MOV.U32 R5, RZ, RZ, R23 ;  /* 0x000000ffff057224 */ /* 0x000fe200078e0017 */
[----:B------:R-:W-:Y:S06]  /*9a90*/  @!P0 BRA `(.L_x_310) ;  /* 0x00000000002c8947 */ /* 0x000fec0003800000 */
        /* <DEDUP_REMOVED lines=9> */
[----:B------:R-:W-:-:S04]  /*9b30*/  IMAD.WIDE.U32.X R4, R23, UR7, R4, P1 ;  /* 0x0000000717047c25 */ /* 0x000fc800088e0404 */
[----:B------:R-:W-:-:S07]  /*9b40*/  IMAD.MOV.U32 R6, RZ, RZ, R4 ;  /* 0x000000ffff067224 */ /* 0x000fce00078e0004 */
.L_x_310:
[----:B------:R-:W-:Y:S01]  /*9b50*/  ULDC UR5, c[0x0][0x648] ;  /* 0x0001920000057ab9 */ /* 0x000fe20000000800 */
[----:B------:R-:W-:Y:S01]  /*9b60*/  LOP3.LUT R4, R22, UR17, RZ, 0xc0, !PT ;  /* 0x0000001116047c12 */ /* 0x000fe2000f8ec0ff */
[----:B------:R-:W-:Y:S01]  /*9b70*/  ULDC UR6, c[0x0][0x610] ;  /* 0x0001840000067ab9 */ /* 0x000fe20000000800 */
[----:B------:R-:W-:Y:S01]  /*9b80*/  SHF.R.U64 R5, R6, UR5, R5 ;  /* 0x0000000506057c19 */ /* 0x000fe20008001205 */
[----:B------:R-:W-:Y:S01]  /*9b90*/  ULDC UR5, c[0x0][0x638] ;  /* 0x00018e0000057ab9 */ /* 0x000fe20000000800 */
[----:B------:R-:W-:-:S03]  /*9ba0*/  LOP3.LUT R21, R21, UR4, RZ, 0xc0, !PT ;  /* 0x0000000415157c12 */ /* 0x000fc6000f8ec0ff */
[----:B------:R-:W-:Y:S02]  /*9bb0*/  IMAD.MOV R7, RZ, RZ, -R5 ;  /* 0x000000ffff077224 */ /* 0x000fe400078e0a05 */
[----:B------:R-:W-:Y:S02]  /*9bc0*/  IMAD R4, R5, UR18, R4 ;  /* 0x0000001205047c24 */ /* 0x000fe4000f8e0204 */
[----:B------:R-:W-:Y:S01]  /*9bd0*/  IMAD R20, R7, UR5, R20 ;  /* 0x0000000507147c24 */ /* 0x000fe2000f8e0214 */
[----:B------:R-:W-:Y:S01]  /*9be0*/  ULDC UR5, c[0x0][0x600] ;  /* 0x0001800000057ab9 */ /* 0x000fe20000000800 */
[----:B------:R-:W-:Y:S02]  /*9bf0*/  IMAD R15, R4, UR6, R15 ;  /* 0x00000006040f7c24 */ /* 0x000fe4000f8e020f */
[----:B------:R-:W-:Y:S02]  /*9c00*/  IMAD R6, R20, UR5, R21 ;  /* 0x0000000514067c24 */ /* 0x000fe4000f8e0215 */
[----:B------:R-:W-:-:S03]  /*9c10*/  IMAD.MOV.U32 R4, RZ, RZ, 0x1 ;  /* 0x00000001ff047424 */ /* 0x000fc600078e00ff */
[----:B------:R-:W-:Y:S02]  /*9c20*/  SEL R20, R6, R15, !P2 ;  /* 0x0000000f06147207 */ /* 0x000fe40005000000 */
[----:B------:R-:W-:Y:S01]  /*9c30*/  SEL R21, R15, R6, !P2 ;  /* 0x000000060f157207 */ /* 0x000fe20005000000 */
[----:B------:R-:W-:-:S07]  /*9c40*/  IMAD.MOV.U32 R6, RZ, RZ, R14 ;  /* 0x000000ffff067224 */ /* 0x000fce00078e000e */
.L_x_308:
[----:B------:R-:W-:Y:S05]  /*9c50*/  BSYNC B1 ;  /* 0x0000000000017941 */ /* 0x000fea0003800000 */
.L_x_307:
[----:B------:R-:W-:-:S13]  /*9c60*/  LOP3.LUT P0, RZ, R4, 0xff, RZ, 0xc0, !PT ;  /* 0x000000ff04ff7812 */ /* 0x000fda000780c0ff */
[----:B------:R-:W-:Y:S05]  /*9c70*/  @P0 BRA `(.L_x_311) ;  /* 0xfffffff400400947 */ /* 0x000fea000383ffff */
[----:B------:R-:W-:Y:S05]  /*9c80*/  BSYNC B0 ;  /* 0x0000000000007941 */ /* 0x000fea0003800000 */
.L_x_300:
[----:B------:R-:W-:-:S03]  /*9c90*/  UMOV UR5, 0xffffffff ;  /* 0xffffffff00057882 */ /* 0x000fc60000000000 */
[----:B------:R-:W-:Y:S05]  /*9ca0*/  BRA.DIV UR5, `(.L_x_312) ;  /* 0x0000000605387947 */ /* 0x000fea000b800000 */
[----:B------:R-:W-:-:S13]  /*9cb0*/  ELECT P6, URZ, PT ;  /* 0x00000000003f782f */ /* 0x000fda00038c0000 */
.L_x_327:
[----:B------:R-:W-:Y:S04]  /*9cc0*/  BSSY B0, `(.L_x_313) ;  /* 0x0000034000007945 */ /* 0x000fe80003800000 */
[----:B------:R-:W-:Y:S05]  /*9cd0*/  @!P6 BRA `(.L_x_314) ;  /* 0x0000000000c8e947 */ /* 0x000fea0003800000 */
[----:B------:R-:W-:-:S04]  /*9ce0*/  LOP3.LUT R19, R19, 0x2, RZ, 0xfc, !PT ;  /* 0x0000000213137812 */ /* 0x000fc800078efcff */
[----:B------:R-:W-:-:S13]  /*9cf0*/  ISETP.NE.AND P0, PT, R19, 0x3, PT ;  /* 0x000000031300780c */ /* 0x000fda0003f05270 */
[----:B------:R-:W-:Y:S05]  /*9d00*/  @!P0 BRA `(.L_x_315) ;  /* 0x0000000000048947 */ /* 0x000fea0003800000 */
[----:B------:R-:W-:Y:S01]  /*9d10*/  BPT.TRAP 0x1 ;  /* 0x000000040000795c */ /* 0x000fe20000300000 */
.L_x_315:
[----:B------:R-:W0:Y:S01]  /*9d20*/  S2R R5, SR_CgaCtaId ;  /* 0x0000000000057919 */ /* 0x000e220000008800 */
[----:B------:R-:W-:Y:S02]  /*9d30*/  MOV R2, 0x400 ;  /* 0x0000040000027802 */ /* 0x000fe40000000f00 */
[----:B------:R-:W-:Y:S02]  /*9d40*/  SHF.L.U32 R4, R0, 0x1f, RZ ;  /* 0x0000001f00047819 */ /* 0x000fe400000006ff */
[----:B0-----:R-:W-:-:S05]  /*9d50*/  LEA R2, R5, R2, 0x18 ;  /* 0x0000000205027211 */ /* 0x001fca00078ec0ff */
[----:B------:R-:W-:-:S04]  /*9d60*/  VIADD R2, R2, 0x28 ;  /* 0x0000002802027836 */ /* 0x000fc80000000000 */
[C---:B------:R-:W-:Y:S02]  /*9d70*/  IMAD R7, R3.reuse, 0x8, R2 ;  /* 0x0000000803077824 */ /* 0x040fe400078e0202 */
[----:B------:R-:W-:Y:S02]  /*9d80*/  VIADD R3, R3, 0x1 ;  /* 0x0000000103037836 */ /* 0x000fe40000000000 */
[----:B------:R-:W0:Y:S03]  /*9d90*/  SYNCS.PHASECHK.TRANS64.TRYWAIT P0, [R7+URZ], R4 ;  /* 0x00000004070075a7 */ /* 0x000e26000800017f */
[----:B------:R-:W-:-:S04]  /*9da0*/  ISETP.NE.AND P1, PT, R3, 0x5, PT ;  /* 0x000000050300780c */ /* 0x000fc80003f25270 */
[----:B------:R-:W-:Y:S02]  /*9db0*/  SEL R5, RZ, 0x1, P1 ;  /* 0x00000001ff057807 */ /* 0x000fe40000800000 */
[----:B------:R-:W-:Y:S02]  /*9dc0*/  SEL R3, R3, RZ, P1 ;  /* 0x000000ff03037207 */ /* 0x000fe40000800000 */
[----:B------:R-:W-:-:S03]  /*9dd0*/  LOP3.LUT R6, R0, R5, RZ, 0x3c, !PT ;  /* 0x0000000500067212 */ /* 0x000fc600078e3cff */
[----:B------:R-:W-:Y:S01]  /*9de0*/  IMAD R8, R3, 0x8, R2 ;  /* 0x0000000803087824 */ /* 0x000fe200078e0202 */
[----:B------:R-:W-:Y:S01]  /*9df0*/  SHF.L.U32 R5, R6, 0x1f, RZ ;  /* 0x0000001f06057819 */ /* 0x000fe200000006ff */
[----:B0-----:R-:W-:Y:S06]  /*9e00*/  @!P0 BRA `(.L_x_316) ;  /* 0x0000000400008947 */ /* 0x001fec0003800000 */
.L_x_328:
[----:B------:R-:W1:Y:S01]  /*9e10*/  SYNCS.PHASECHK.TRANS64.TRYWAIT P0, [R8+URZ], R5 ;  /* 0x00000005080075a7 */ /* 0x000e62000800017f */
[----:B------:R-:W-:-:S05]  /*9e20*/  VIADD R0, R3, 0x1 ;  /* 0x0000000103007836 */ /* 0x000fca0000000000 */
[----:B------:R-:W-:-:S04]  /*9e30*/  ISETP.NE.AND P1, PT, R0, 0x5, PT ;  /* 0x000000050000780c */ /* 0x000fc80003f25270 */
[----:B------:R-:W-:Y:S02]  /*9e40*/  SEL R3, RZ, 0x1, P1 ;  /* 0x00000001ff037807 */ /* 0x000fe40000800000 */
[----:B0-----:R-:W-:Y:S02]  /*9e50*/  SEL R7, R0, RZ, P1 ;  /* 0x000000ff00077207 */ /* 0x001fe40000800000 */
[----:B------:R-:W-:-:S03]  /*9e60*/  LOP3.LUT R6, R6, R3, RZ, 0x3c, !PT ;  /* 0x0000000306067212 */ /* 0x000fc600078e3cff */
[----:B------:R-:W-:Y:S01]  /*9e70*/  IMAD R9, R7, 0x8, R2 ;  /* 0x0000000807097824 */ /* 0x000fe200078e0202 */
[----:B------:R-:W-:Y:S01]  /*9e80*/  SHF.L.U32 R4, R6, 0x1f, RZ ;  /* 0x0000001f06047819 */ /* 0x000fe200000006ff */
[----:B-1----:R-:W-:Y:S06]  /*9e90*/  @!P0 BRA `(.L_x_317) ;  /* 0x0000000000f08947 */ /* 0x002fec0003800000 */
.L_x_329:
[----:B------:R-:W1:Y:S01]  /*9ea0*/  SYNCS.PHASECHK.TRANS64.TRYWAIT P0, [R9+URZ], R4 ;  /* 0x00000004090075a7 */ /* 0x000e62000800017f */
[----:B------:R-:W-:-:S05]  /*9eb0*/  VIADD R0, R7, 0x1 ;  /* 0x0000000107007836 */ /* 0x000fca0000000000 */
[----:B------:R-:W-:-:S04]  /*9ec0*/  ISETP.NE.AND P1, PT, R0, 0x5, PT ;  /* 0x000000050000780c */ /* 0x000fc80003f25270 */
[----:B------:R-:W-:Y:S02]  /*9ed0*/  SEL R3, RZ, 0x1, P1 ;  /* 0x00000001ff037807 */ /* 0x000fe40000800000 */
[----:B------:R-:W-:Y:S02]  /*9ee0*/  SEL R7, R0, RZ, P1 ;  /* 0x000000ff00077207 */ /* 0x000fe40000800000 */
[----:B------:R-:W-:-:S03]  /*9ef0*/  LOP3.LUT R11, R6, R3, RZ, 0x3c, !PT ;  /* 0x00000003060b7212 */ /* 0x000fc600078e3cff */
[----:B------:R-:W-:Y:S01]  /*9f00*/  IMAD R6, R7, 0x8, R2 ;  /* 0x0000000807067824 */ /* 0x000fe200078e0202 */
[----:B0-----:R-:W-:Y:S01]  /*9f10*/  SHF.L.U32 R5, R11, 0x1f, RZ ;  /* 0x0000001f0b057819 */ /* 0x001fe200000006ff */
[----:B-1----:R-:W-:Y:S06]  /*9f20*/  @!P0 BRA `(.L_x_318) ;  /* 0x0000000000e08947 */ /* 0x002fec0003800000 */
.L_x_330:
[----:B------:R-:W1:Y:S01]  /*9f30*/  SYNCS.PHASECHK.TRANS64.TRYWAIT P0, [R6+URZ], R5 ;  /* 0x00000005060075a7 */ /* 0x000e62000800017f */
[----:B------:R-:W-:-:S05]  /*9f40*/  VIADD R0, R7, 0x1 ;  /* 0x0000000107007836 */ /* 0x000fca0000000000 */
[----:B------:R-:W-:-:S04]  /*9f50*/  ISETP.NE.AND P1, PT, R0, 0x5, PT ;  /* 0x000000050000780c */ /* 0x000fc80003f25270 */
[----:B0-----:R-:W-:Y:S02]  /*9f60*/  SEL R4, RZ, 0x1, P1 ;  /* 0x00000001ff047807 */ /* 0x001fe40000800000 */
[----:B------:R-:W-:Y:S02]  /*9f70*/  SEL R3, R0, RZ, P1 ;  /* 0x000000ff00037207 */ /* 0x000fe40000800000 */
[----:B------:R-:W-:Y:S01]  /*9f80*/  LOP3.LUT R0, R11, R4, RZ, 0x3c, !PT ;  /* 0x000000040b007212 */ /* 0x000fe200078e3cff */
[----:B-1----:R-:W-:Y:S06]  /*9f90*/  @!P0 BRA `(.L_x_319) ;  /* 0x0000000000d88947 */ /* 0x002fec0003800000 */
.L_x_331:
[----:B------:R-:W-:Y:S01]  /*9fa0*/  IMAD R3, R3, 0x8, R2 ;  /* 0x0000000803037824 */ /* 0x000fe200078e0202 */
[----:B------:R-:W-:-:S07]  /*9fb0*/  SHF.L.U32 R0, R0, 0x1f, RZ ;  /* 0x0000001f00007819 */ /* 0x000fce00000006ff */
.L_x_320:
[----:B-1----:R1:W2:Y:S02]  /*9fc0*/  SYNCS.PHASECHK.TRANS64.TRYWAIT P0, [R3+URZ], R0 ;  /* 0x00000000030075a7 */ /* 0x0022a4000800017f */
[----:B--2---:R-:W-:Y:S05]  /*9fd0*/  @!P0 NANOSLEEP.SYNCS 0x989680 ;  /* 0x009896800000895d */ /* 0x004fea0003900000 */
[----:B------:R-:W2:Y:S02]  /*9fe0*/  @!P0 SYNCS.PHASECHK.TRANS64 P0, [R3+URZ], R0 ;  /* 0x00000000030085a7 */ /* 0x000ea4000800007f */
[----:B--2---:R-:W-:Y:S05]  /*9ff0*/  @!P0 BRA `(.L_x_320) ;  /* 0xfffffffc00f08947 */ /* 0x004fea000383ffff */
.L_x_314:
[----:B------:R-:W-:Y:S05]  /*a000*/  BSYNC B0 ;  /* 0x0000000000007941 */ /* 0x000fea0003800000 */
.L_x_313:
[----:B------:R-:W-:Y:S05]  /*a010*/  EXIT ;  /* 0x000000000000794d */ /* 0x000fea0003800000 */
.L_x_21:
[----:B----4-:R4:W0:Y:S02]  /*a020*/  SYNCS.PHASECHK.TRANS64.TRYWAIT P1, [R3+URZ], R0 ;  /* 0x00000000030075a7 */ /* 0x010824000802017f */
[----:B0-----:R-:W-:Y:S05]  /*a030*/  @!P1 NANOSLEEP.SYNCS 0x989680 ;  /* 0x009896800000995d */ /* 0x001fea0003900000 */
[----:B------:R-:W0:Y:S02]  /*a040*/  @!P1 SYNCS.PHASECHK.TRANS64 P1, [R3+URZ], R0 ;  /* 0x00000000030095a7 */ /* 0x000e24000802007f */
[----:B0-----:R-:W-:Y:S05]  /*a050*/  @!P1 BRA `(.L_x_21) ;  /* 0xfffffffc00f09947 */ /* 0x001fea000383ffff */
[----:B------:R-:W-:Y:S05]  /*a060*/  BRA `(.L_x_20) ;  /* 0xffffff7400347947 */ /* 0x000fea000383ffff */
.L_x_26:
[----:B-1----:R1:W3:Y:S02]  /*a070*/  SYNCS.PHASECHK.TRANS64.TRYWAIT P1, [R5+URZ], R4 ;  /* 0x00000004050075a7 */ /* 0x0022e4000802017f */
[----:B---3--:R-:W-:Y:S05]  /*a080*/  @!P1 NANOSLEEP.SYNCS 0x989680 ;  /* 0x009896800000995d */ /* 0x008fea0003900000 */
[----:B------:R-:W3:Y:S02]  /*a090*/  @!P1 SYNCS.PHASECHK.TRANS64 P1, [R5+URZ], R4 ;  /* 0x00000004050095a7 */ /* 0x000ee4000802007f */
[----:B---3--:R-:W-:Y:S05]  /*a0a0*/  @!P1 BRA `(.L_x_26) ;  /* 0xfffffffc00f09947 */ /* 0x008fea000383ffff */
[----:B------:R-:W-:Y:S05]  /*a0b0*/  BRA `(.L_x_25) ;  /* 0xffffff7800247947 */ /* 0x000fea000383ffff */
.L_x_301:
[----:B------:R-:W-:Y:S01]  /*a0c0*/  BSSY B1, `(.L_x_321) ;  /* 0x0000006000017945 */ /* 0x000fe20003800000 */
[----:B------:R-:W-:-:S07]  /*a0d0*/  IMAD.MOV.U32 R15, RZ, RZ, -0x1 ;  /* 0xffffffffff0f7424 */ /* 0x000fce00078e00ff */
[----:B------:R-:W-:Y:S05]  /*a0e0*/  WARPSYNC.COLLECTIVE R15, `(.L_x_322) ;  /* 0x000000000f0c7348 */ /* 0x000fea0003c00000 */
[----:B------:R-:W-:Y:S02]  /*a0f0*/  ELECT P6, UR62, PT ;  /* 0x00000000003e782f */ /* 0x000fe400038c0000 */
[----:B------:R-:W-:Y:S01]  /*a100*/  MOV R14, UR62 ;  /* 0x0000003e000e7c02 */ /* 0x000fe20008000f00 */
[----:B------:R-:W-:Y:S10]  /*a110*/  ENDCOLLECTIVE ;  /* 0x000000000000791b */ /* 0x000ff40003800000 */
.L_x_322:
[----:B------:R-:W-:Y:S05]  /*a120*/  BSYNC B1 ;  /* 0x0000000000017941 */ /* 0x000fea0003800000 */
.L_x_321:
[----:B------:R-:W-:Y:S05]  /*a130*/  BRA `(.L_x_323) ;  /* 0xfffffff0001c7947 */ /* 0x000fea000383ffff */
.L_x_304:
[----:B-1----:R1:W2:Y:S02]  /*a140*/  SYNCS.PHASECHK.TRANS64.TRYWAIT P0, [R23+URZ+0x28], R14 ;  /* 0x0000280e170075a7 */ /* 0x0022a4000800017f */
[----:B--2---:R-:W-:Y:S05]  /*a150*/  @!P0 NANOSLEEP.SYNCS 0x989680 ;  /* 0x009896800000895d */ /* 0x004fea0003900000 */
[----:B------:R-:W2:Y:S02]  /*a160*/  @!P0 SYNCS.PHASECHK.TRANS64 P0, [R23+URZ+0x28], R14 ;  /* 0x0000280e170085a7 */ /* 0x000ea4000800007f */
[----:B--2---:R-:W-:Y:S05]  /*a170*/  @!P0 BRA `(.L_x_304) ;  /* 0xfffffffc00f08947 */ /* 0x004fea000383ffff */
[----:B------:R-:W-:Y:S05]  /*a180*/  BRA `(.L_x_324) ;  /* 0xfffffff000547947 */ /* 0x000fea000383ffff */
.L_x_312:
[----:B------:R-:W-:Y:S01]  /*a190*/  BSSY B0, `(.L_x_325) ;  /* 0x0000006000007945 */ /* 0x000fe20003800000 */
[----:B------:R-:W-:-:S07]  /*a1a0*/  IMAD.MOV.U32 R15, RZ, RZ, -0x1 ;  /* 0xffffffffff0f7424 */ /* 0x000fce00078e00ff */
[----:B------:R-:W-:Y:S05]  /*a1b0*/  WARPSYNC.COLLECTIVE R15, `(.L_x_326) ;  /* 0x000000000f0c7348 */ /* 0x000fea0003c00000 */
[----:B------:R-:W-:Y:S02]  /*a1c0*/  ELECT P6, UR62, PT ;  /* 0x00000000003e782f */ /* 0x000fe400038c0000 */
[----:B------:R-:W-:Y:S01]  /*a1d0*/  MOV R14, UR62 ;  /* 0x0000003e000e7c02 */ /* 0x000fe20008000f00 */
[----:B------:R-:W-:Y:S10]  /*a1e0*/  ENDCOLLECTIVE ;  /* 0x000000000000791b */ /* 0x000ff40003800000 */
.L_x_326:
[----:B------:R-:W-:Y:S05]  /*a1f0*/  BSYNC B0 ;  /* 0x0000000000007941 */ /* 0x000fea0003800000 */
.L_x_325:
[----:B------:R-:W-:Y:S05]  /*a200*/  BRA `(.L_x_327) ;  /* 0xfffffff800ac7947 */ /* 0x000fea000383ffff */
.L_x_316:
[----:B0-----:R0:W1:Y:S02]  /*a210*/  SYNCS.PHASECHK.TRANS64.TRYWAIT P0, [R7+URZ], R4 ;  /* 0x00000004070075a7 */ /* 0x001064000800017f */
[----:B-1----:R-:W-:Y:S05]  /*a220*/  @!P0 NANOSLEEP.SYNCS 0x989680 ;  /* 0x009896800000895d */ /* 0x002fea0003900000 */
[----:B------:R-:W1:Y:S02]  /*a230*/  @!P0 SYNCS.PHASECHK.TRANS64 P0, [R7+URZ], R4 ;  /* 0x00000004070085a7 */ /* 0x000e64000800007f */
[----:B-1----:R-:W-:Y:S05]  /*a240*/  @!P0 BRA `(.L_x_316) ;  /* 0xfffffffc00f08947 */ /* 0x002fea000383ffff */
[----:B------:R-:W-:Y:S05]  /*a250*/  BRA `(.L_x_328) ;  /* 0xfffffff800ec7947 */ /* 0x000fea000383ffff */
.L_x_317:
[----:B0-----:R0:W1:Y:S02]  /*a260*/  SYNCS.PHASECHK.TRANS64.TRYWAIT P0, [R8+URZ], R5 ;  /* 0x00000005080075a7 */ /* 0x001064000800017f */
[----:B-1----:R-:W-:Y:S05]  /*a270*/  @!P0 NANOSLEEP.SYNCS 0x989680 ;  /* 0x009896800000895d */ /* 0x002fea0003900000 */
[----:B------:R-:W1:Y:S02]  /*a280*/  @!P0 SYNCS.PHASECHK.TRANS64 P0, [R8+URZ], R5 ;  /* 0x00000005080085a7 */ /* 0x000e64000800007f */
[----:B-1----:R-:W-:Y:S05]  /*a290*/  @!P0 BRA `(.L_x_317) ;  /* 0xfffffffc00f08947 */ /* 0x002fea000383ffff */
[----:B------:R-:W-:Y:S05]  /*a2a0*/  BRA `(.L_x_329) ;  /* 0xfffffff800fc7947 */ /* 0x000fea000383ffff */
.L_x_318:
[----:B0-----:R0:W1:Y:S02]  /*a2b0*/  SYNCS.PHASECHK.TRANS64.TRYWAIT P0, [R9+URZ], R4 ;  /* 0x00000004090075a7 */ /* 0x001064000800017f */
[----:B-1----:R-:W-:Y:S05]  /*a2c0*/  @!P0 NANOSLEEP.SYNCS 0x989680 ;  /* 0x009896800000895d */ /* 0x002fea0003900000 */
[----:B------:R-:W1:Y:S02]  /*a2d0*/  @!P0 SYNCS.PHASECHK.TRANS64 P0, [R9+URZ], R4 ;  /* 0x00000004090085a7 */ /* 0x000e64000800007f */
[----:B-1----:R-:W-:Y:S05]  /*a2e0*/  @!P0 BRA `(.L_x_318) ;  /* 0xfffffffc00f08947 */ /* 0x002fea000383ffff */
[----:B------:R-:W-:Y:S05]  /*a2f0*/  BRA `(.L_x_330) ;  /* 0xfffffffc000c7947 */ /* 0x000fea000383ffff */
.L_x_319:
[----:B0-----:R0:W1:Y:S02]  /*a300*/  SYNCS.PHASECHK.TRANS64.TRYWAIT P0, [R6+URZ], R5 ;  /* 0x00000005060075a7 */ /* 0x001064000800017f */
[----:B-1----:R-:W-:Y:S05]  /*a310*/  @!P0 NANOSLEEP.SYNCS 0x989680 ;  /* 0x009896800000895d */ /* 0x002fea0003900000 */
[----:B------:R-:W1:Y:S02]  /*a320*/  @!P0 SYNCS.PHASECHK.TRANS64 P0, [R6+URZ], R5 ;  /* 0x00000005060085a7 */ /* 0x000e64000800007f */
[----:B-1----:R-:W-:Y:S05]  /*a330*/  @!P0 BRA `(.L_x_319) ;  /* 0xfffffffc00f08947 */ /* 0x002fea000383ffff */
[----:B------:R-:W-:Y:S05]  /*a340*/  BRA `(.L_x_331) ;  /* 0xfffffffc00147947 */ /* 0x000fea000383ffff */
.L_x_332:
[----:B------:R-:W-:-:S00]  /*a350*/  BRA `(.L_x_332) ;  /* 0xfffffffc00fc7947 */ /* 0x000fc0000383ffff */
[----:B------:R-:W-:-:S00]  /*a360*/  NOP ;  /* 0x0000000000007918 */ /* 0x000fc00000000000 */
        /* <DEDUP_REMOVED lines=9> */
.L_x_333:


//--------------------- .nv.global.init           --------------------------
	.section	.nv.global.init,"aw",@progbits
.nv.global.init:
	.type		$str$22,@object
	.size		$str$22,($str$23 - $str$22)
$str$22:
        /*0000*/ 	.byte	0x6b, 0x5f, 0x74, 0x69, 0x6c, 0x65, 0x5f, 0x63, 0x6f, 0x75, 0x6e, 0x74, 0x20, 0x3e, 0x3d, 0x20
        /*0010*/ 	.byte	0x31, 0x00
	.type		$str$23,@object
	.size		$str$23,(__unnamed_1 - $str$23)
$str$23:
        /*0012*/ 	.byte	0x2f, 0x74, 0x6d, 0x70, 0x2f, 0x63, 0x75, 0x74, 0x6c, 0x61, 0x73, 0x73, 0x5f, 0x73, 0x77, 0x65
        /*0022*/ 	.byte	0x65, 0x70, 0x5f, 0x73, 0x72, 0x63, 0x2f, 0x69, 0x6e, 0x63, 0x6c, 0x75, 0x64, 0x65, 0x2f, 0x63
        /*0032*/ 	.byte	0x75, 0x74, 0x6c, 0x61, 0x73, 0x73, 0x2f, 0x67, 0x65, 0x6d, 0x6d, 0x2f, 0x63, 0x6f, 0x6c, 0x6c
        /*0042*/ 	.byte	0x65, 0x63, 0x74, 0x69, 0x76, 0x65, 0x2f, 0x73, 0x6d, 0x39, 0x30, 0x5f, 0x6d, 0x6d, 0x61, 0x5f
        /*0052*/ 	.byte	0x74, 0x6d, 0x61, 0x5f, 0x67, 0x6d, 0x6d, 0x61, 0x5f, 0x73, 0x73, 0x5f, 0x77, 0x61, 0x72, 0x70
        /*0062*/ 	.byte	0x73, 0x70, 0x65, 0x63, 0x69, 0x61, 0x6c, 0x69, 0x7a, 0x65, 0x64, 0x2e, 0x68, 0x70, 0x70, 0x00
	.type		__unnamed_1,@object
	.size		__unnamed_1,(.L_0 - __unnamed_1)
__unnamed_1:
        /*0072*/ 	.byte	0x76, 0x6f, 0x69, 0x64, 0x20, 0x63, 0x75, 0x74, 0x6c, 0x61, 0x73, 0x73, 0x3a, 0x3a, 0x67, 0x65
        /* <DEDUP_REMOVED lines=172> */
        /*0b42*/ 	.byte	0x75, 0x74, 0x65, 0x3a, 0x3a, 0x69, 0x64, 0x65, 0x6e, 0x74, 0x69, 0x74, 0x79, 0x5d, 0x00
.L_0:


//--------------------- .nv.shared._ZN7cutlass13device_kernelINS_4gemm6kernel13GemmUniversalIN4cute5tupleIJiiiiEEENS1_10collective13CollectiveMmaINS1_34MainloopSm90TmaGmmaWarpSpecializedILi5ENS5_IJNS4_1CILi2EEENSA_ILi1EEESC_EEENS1_35KernelTmaWarpSpecializedCooperativeEEENS5_IJNSA_ILi128EEENSA_ILi256EEESG_EEEaNS5_IJlSC_lEEEaSJ_NS4_8TiledMMAINS4_8MMA_AtomIJNS4_4SM904GMMA27MMA_64x256x32_S32S8S8_SS_TNEEEENS4_6LayoutISD_NS5_IJSC_NSA_ILi0EEESR_EEEEENS5_IJNS4_10UnderscoreESU_SU_EEEEENS4_13SM90_TMA_LOADENS4_14ComposedLayoutINS4_7SwizzleILi3ELi4ELi3EEENS4_18smem_ptr_flag_bitsILi8EEENSQ_INS5_IJNSA_ILi8EEESG_EEENS5_IJSG_SC_EEEEEEEvNS4_8identityENS4_23SM90_TMA_LOAD_MULTICASTES17_vS18_EENS_8epilogue10collective6detail29Sm90TmaWarpSpecializedAdapterINS1C_15DefaultEpilogueIaSJ_SJ_NS1B_6thread17LinearCombinationIaLi1EiiLNS1G_9ScaleType4KindE0ELNS_15FloatRoundStyleE2EaEENS1_15EpilogueDefaultEEEEEvvEEEEvNT_6ParamsE --------------------------
	.section	.nv.shared._ZN7cutlass13device_kernelINS_4gemm6kernel13GemmUniversalIN4cute5tupleIJiiiiEEENS1_10collective13CollectiveMmaINS1_34MainloopSm90TmaGmmaWarpSpecializedILi5ENS5_IJNS4_1CILi2EEENSA_ILi1EEESC_EEENS1_35KernelTmaWarpSpecializedCooperativeEEENS5_IJNSA_ILi128EEENSA_ILi256EEESG_EEEaNS5_IJlSC_lEEEaSJ_NS4_8TiledMMAINS4_8MMA_AtomIJNS4_4SM904GMMA27MMA_64x256x32_S32S8S8_SS_TNEEEENS4_6LayoutISD_NS5_IJSC_NSA_ILi0EEESR_EEEEENS5_IJNS4_10UnderscoreESU_SU_EEEEENS4_13SM90_TMA_LOADENS4_14ComposedLayoutINS4_7SwizzleILi3ELi4ELi3EEENS4_18smem_ptr_flag_bitsILi8EEENSQ_INS5_IJNSA_ILi8EEESG_EEENS5_IJSG_SC_EEEEEEEvNS4_8identityENS4_23SM90_TMA_LOAD_MULTICASTES17_vS18_EENS_8epilogue10collective6detail29Sm90TmaWarpSpecializedAdapterINS1C_15DefaultEpilogueIaSJ_SJ_NS1B_6thread17LinearCombinationIaLi1EiiLNS1G_9ScaleType4KindE0ELNS_15FloatRoundStyleE2EaEENS1_15EpilogueDefaultEEEEEvvEEEEvNT_6ParamsE,"aw",@nobits
	.sectionflags	@""
	.align	16
	.zero		1024


//--------------------- .nv.shared.reserved.0     --------------------------
	.section	.nv.shared.reserved.0,"aw",@nobits
	.weak		__nv_reservedSMEM_offset_0_alias
	.size		__nv_reservedSMEM_offset_0_alias, 0, 0
	.other		__nv_reservedSMEM_offset_0_alias,@"STO_CUDA_RESERVED_SHARED STV_DEFAULT"
__nv_reservedSMEM_offset_0_alias:
	.zero		0


//--------------------- .nv.global                --------------------------
	.section	.nv.global,"aw",@nobits
.nv.global:
	.type		_ZN39_INTERNAL_5de977e2_4_k_cu_e8796ec3_58094cute1_E,@object
	.size		_ZN39_INTERNAL_5de977e2_4_k_cu_e8796ec3_58094cute1_E,(_ZN39_INTERNAL_5de977e2_4_k_cu_e8796ec3_58094cuda3std3__45__cpo6cbeginE - _ZN39_INTERNAL_5de977e2_4_k_cu_e8796ec3_58094cute1_E)
_ZN39_INTERNAL_5de977e2_4_k_cu_e8796ec3_58094cute1_E:
	.zero		1
	.type		_ZN39_INTERNAL_5de977e2_4_k_cu_e8796ec3_58094cuda3std3__45__cpo6cbeginE,@object
	.size		_ZN39_INTERNAL_5de977e2_4_k_cu_e8796ec3_58094cuda3std3__45__cpo6cbeginE,(_ZN39_INTERNAL_5de977e2_4_k_cu_e8796ec3_58094cuda3std3__48in_placeE - _ZN39_INTERNAL_5de977e2_4_k_cu_e8796ec3_58094cuda3std3__45__cpo6cbeginE)
_ZN39_INTERNAL_5de977e2_4_k_cu_e8796ec3_58094cuda3std3__45__cpo6cbeginE:
	.zero		1
	.type		_ZN39_INTERNAL_5de977e2_4_k_cu_e8796ec3_58094cuda3std3__48in_placeE,@object
	.size		_ZN39_INTERNAL_5de977e2_4_k_cu_e8796ec3_58094cuda3std3__48in_placeE,(_ZN39_INTERNAL_5de977e2_4_k_cu_e8796ec3_58094cuda3std6ranges3__45__cpo9iter_moveE - _ZN39_INTERNAL_5de977e2_4_k_cu_e8796ec3_58094cuda3std3__48in_placeE)
_ZN39_INTERNAL_5de977e2_4_k_cu_e8796ec3_58094cuda3std3__48in_placeE:
	.zero		1
	.type		_ZN39_INTERNAL_5de977e2_4_k_cu_e8796ec3_58094cuda3std6ranges3__45__cpo9iter_moveE,@object
	.size		_ZN39_INTERNAL_5de977e2_4_k_cu_e8796ec3_58094cuda3std6ranges3__45__cpo9iter_moveE,(_ZN39_INTERNAL_5de977e2_4_k_cu_e8796ec3_58094cuda3std3__45__cpo5beginE - _ZN39_INTERNAL_5de977e2_4_k_cu_e8796ec3_58094cuda3std6ranges3__45__cpo9iter_moveE)
_ZN39_INTERNAL_5de977e2_4_k_cu_e8796ec3_58094cuda3std6ranges3__45__cpo9iter_moveE:
	.zero		1
	.type		_ZN39_INTERNAL_5de977e2_4_k_cu_e8796ec3_58094cuda3std3__45__cpo5beginE,@object
	.size		_ZN39_INTERNAL_5de977e2_4_k_cu_e8796ec3_58094cuda3std3__45__cpo5beginE,(_ZN39_INTERNAL_5de977e2_4_k_cu_e8796ec3_58094cuda3std3__441_GLOBAL__N__5de977e2_4_k_cu_e8796ec3_58096ignoreE - _ZN39_INTERNAL_5de977e2_4_k_cu_e8796ec3_58094cuda3std3__45__cpo5beginE)
_ZN39_INTERNAL_5de977e2_4_k_cu_e8796ec3_58094cuda3std3__45__cpo5beginE:
	.zero		1
	.type		_ZN39_INTERNAL_5de977e2_4_k_cu_e8796ec3_58094cuda3std3__441_GLOBAL__N__5de977e2_4_k_cu_e8796ec3_58096ignoreE,@object
	.size		_ZN39_INTERNAL_5de977e2_4_k_cu_e8796ec3_58094cuda3std3__441_GLOBAL__N__5de977e2_4_k_cu_e8796ec3_58096ignoreE,(_ZN39_INTERNAL_5de977e2_4_k_cu_e8796ec3_58094cute7productE - _ZN39_INTERNAL_5de977e2_4_k_cu_e8796ec3_58094cuda3std3__441_GLOBAL__N__5de977e2_4_k_cu_e8796ec3_58096ignoreE)
_ZN39_INTERNAL_5de977e2_4_k_cu_e8796ec3_58094cuda3std3__441_GLOBAL__N__5de977e2_4_k_cu_e8796ec3_58096ignoreE:
	.zero		1
	.type		_ZN39_INTERNAL_5de977e2_4_k_cu_e8796ec3_58094cute7productE,@object
	.size		_ZN39_INTERNAL_5de977e2_4_k_cu_e8796ec3_58094cute7productE,(_ZN39_INTERNAL_5de977e2_4_k_cu_e8796ec3_58094cuda3std3__45__cpo3endE - _ZN39_INTERNAL_5de977e2_4_k_cu_e8796ec3_58094cute7productE)
_ZN39_INTERNAL_5de977e2_4_k_cu_e8796ec3_58094cute7productE:
	.zero		1
	.type		_ZN39_INTERNAL_5de977e2_4_k_cu_e8796ec3_58094cuda3std3__45__cpo3endE,@object
	.size		_ZN39_INTERNAL_5de977e2_4_k_cu_e8796ec3_58094cuda3std3__45__cpo3endE,(_ZN39_INTERNAL_5de977e2_4_k_cu_e8796ec3_58094cuda3std3__419piecewise_constructE - _ZN39_INTERNAL_5de977e2_4_k_cu_e8796ec3_58094cuda3std3__45__cpo3endE)
_ZN39_INTERNAL_5de977e2_4_k_cu_e8796ec3_58094cuda3std3__45__cpo3endE:
	.zero		1
	.type		_ZN39_INTERNAL_5de977e2_4_k_cu_e8796ec3_58094cuda3std3__419piecewise_constructE,@object
	.size		_ZN39_INTERNAL_5de977e2_4_k_cu_e8796ec3_58094cuda3std3__419piecewise_constructE,(_ZN39_INTERNAL_5de977e2_4_k_cu_e8796ec3_58094cuda3std3__45__cpo4cendE - _ZN39_INTERNAL_5de977e2_4_k_cu_e8796ec3_58094cuda3std3__419piecewise_constructE)
_ZN39_INTERNAL_5de977e2_4_k_cu_e8796ec3_58094cuda3std3__419piecewise_constructE:
	.zero		1
	.type		_ZN39_INTERNAL_5de977e2_4_k_cu_e8796ec3_58094cuda3std3__45__cpo4cendE,@object
	.size		_ZN39_INTERNAL_5de977e2_4_k_cu_e8796ec3_58094cuda3std3__45__cpo4cendE,(_ZN39_INTERNAL_5de977e2_4_k_cu_e8796ec3_58094cuda3std6ranges3__45__cpo4swapE - _ZN39_INTERNAL_5de977e2_4_k_cu_e8796ec3_58094cuda3std3__45__cpo4cendE)
_ZN39_INTERNAL_5de977e2_4_k_cu_e8796ec3_58094cuda3std3__45__cpo4cendE:
	.zero		1
	.type		_ZN39_INTERNAL_5de977e2_4_k_cu_e8796ec3_58094cuda3std6ranges3__45__cpo4swapE,@object
	.size		_ZN39_INTERNAL_5de977e2_4_k_cu_e8796ec3_58094cuda3std6ranges3__45__cpo4swapE,(.L_8 - _ZN39_INTERNAL_5de977e2_4_k_cu_e8796ec3_58094cuda3std6ranges3__45__cpo4swapE)
_ZN39_INTERNAL_5de977e2_4_k_cu_e8796ec3_58094cuda3std6ranges3__45__cpo4swapE:
	.zero		1
.L_8:


//--------------------- .nv.constant0._ZN7cutlass13device_kernelINS_4gemm6kernel13GemmUniversalIN4cute5tupleIJiiiiEEENS1_10collective13CollectiveMmaINS1_34MainloopSm90TmaGmmaWarpSpecializedILi5ENS5_IJNS4_1CILi2EEENSA_ILi1EEESC_EEENS1_35KernelTmaWarpSpecializedCooperativeEEENS5_IJNSA_ILi128EEENSA_ILi256EEESG_EEEaNS5_IJlSC_lEEEaSJ_NS4_8TiledMMAINS4_8MMA_AtomIJNS4_4SM904GMMA27MMA_64x256x32_S32S8S8_SS_TNEEEENS4_6LayoutISD_NS5_IJSC_NSA_ILi0EEESR_EEEEENS5_IJNS4_10UnderscoreESU_SU_EEEEENS4_13SM90_TMA_LOADENS4_14ComposedLayoutINS4_7SwizzleILi3ELi4ELi3EEENS4_18smem_ptr_flag_bitsILi8EEENSQ_INS5_IJNSA_ILi8EEESG_EEENS5_IJSG_SC_EEEEEEEvNS4_8identityENS4_23SM90_TMA_LOAD_MULTICASTES17_vS18_EENS_8epilogue10collective6detail29Sm90TmaWarpSpecializedAdapterINS1C_15DefaultEpilogueIaSJ_SJ_NS1B_6thread17LinearCombinationIaLi1EiiLNS1G_9ScaleType4KindE0ELNS_15FloatRoundStyleE2EaEENS1_15EpilogueDefaultEEEEEvvEEEEvNT_6ParamsE --------------------------
	.section	.nv.constant0._ZN7cutlass13device_kernelINS_4gemm6kernel13GemmUniversalIN4cute5tupleIJiiiiEEENS1_10collective13CollectiveMmaINS1_34MainloopSm90TmaGmmaWarpSpecializedILi5ENS5_IJNS4_1CILi2EEENSA_ILi1EEESC_EEENS1_35KernelTmaWarpSpecializedCooperativeEEENS5_IJNSA_ILi128EEENSA_ILi256EEESG_EEEaNS5_IJlSC_lEEEaSJ_NS4_8TiledMMAINS4_8MMA_AtomIJNS4_4SM904GMMA27MMA_64x256x32_S32S8S8_SS_TNEEEENS4_6LayoutISD_NS5_IJSC_NSA_ILi0EEESR_EEEEENS5_IJNS4_10UnderscoreESU_SU_EEEEENS4_13SM90_TMA_LOADENS4_14ComposedLayoutINS4_7SwizzleILi3ELi4ELi3EEENS4_18smem_ptr_flag_bitsILi8EEENSQ_INS5_IJNSA_ILi8EEESG_EEENS5_IJSG_SC_EEEEEEEvNS4_8identityENS4_23SM90_TMA_LOAD_MULTICASTES17_vS18_EENS_8epilogue10collective6detail29Sm90TmaWarpSpecializedAdapterINS1C_15DefaultEpilogueIaSJ_SJ_NS1B_6thread17LinearCombinationIaLi1EiiLNS1G_9ScaleType4KindE0ELNS_15FloatRoundStyleE2EaEENS1_15EpilogueDefaultEEEEEvvEEEEvNT_6ParamsE,"a",@progbits
	.sectionflags	@""
	.align	4
.nv.constant0._ZN7cutlass13device_kernelINS_4gemm6kernel13GemmUniversalIN4cute5tupleIJiiiiEEENS1_10collective13CollectiveMmaINS1_34MainloopSm90TmaGmmaWarpSpecializedILi5ENS5_IJNS4_1CILi2EEENSA_ILi1EEESC_EEENS1_35KernelTmaWarpSpecializedCooperativeEEENS5_IJNSA_ILi128EEENSA_ILi256EEESG_EEEaNS5_IJlSC_lEEEaSJ_NS4_8TiledMMAINS4_8MMA_AtomIJNS4_4SM904GMMA27MMA_64x256x32_S32S8S8_SS_TNEEEENS4_6LayoutISD_NS5_IJSC_NSA_ILi0EEESR_EEEEENS5_IJNS4_10UnderscoreESU_SU_EEEEENS4_13SM90_TMA_LOADENS4_14ComposedLayoutINS4_7SwizzleILi3ELi4ELi3EEENS4_18smem_ptr_flag_bitsILi8EEENSQ_INS5_IJNSA_ILi8EEESG_EEENS5_IJSG_SC_EEEEEEEvNS4_8identityENS4_23SM90_TMA_LOAD_MULTICASTES17_vS18_EENS_8epilogue10collective6detail29Sm90TmaWarpSpecializedAdapterINS1C_15DefaultEpilogueIaSJ_SJ_NS1B_6thread17LinearCombinationIaLi1EiiLNS1G_9ScaleType4KindE0ELNS_15FloatRoundStyleE2EaEENS1_15EpilogueDefaultEEEEEvvEEEEvNT_6ParamsE:
	.zero		1664


//--------------------- SYMBOLS --------------------------

	.type		.nv.reservedSmem.offset0,@object
	.size		.nv.reservedSmem.offset0,0x4
	.type		__assertfail,@function
